	.target	sm_90a

	.elftype	@"ET_EXEC"


//--------------------- .note.nv.tkinfo           --------------------------
	.section	.note.nv.tkinfo,"",@"SHT_NOTE"
	.sectionflags	@"SHF_NOTE_NV_TKINFO"
	.tkinfo
        /*0018*/ 	.word	0x00000002
        /*0030*/ 	.string	""
        /*0030*/ 	.string	"ptxas"
        /*0030*/ 	.string	"Cuda compilation tools, release 13.0, V13.0.88"
        /*0030*/ 	.string	"Build cuda_13.0.r13.0/compiler.36424714_0"
        /*0030*/ 	.string	"-arch sm_90a -m 64 "



//--------------------- .note.nv.cuinfo           --------------------------
	.section	.note.nv.cuinfo,"",@"SHT_NOTE"
	.sectionflags	@"SHF_NOTE_NV_CUINFO"
        /*0018*/ 	.short	0x0002
        /*001a*/ 	.short	0x005a
        /*001c*/ 	.short	0x0082
	.zero		2


//--------------------- .nv.info                  --------------------------
	.section	.nv.info,"",@"SHT_CUDA_INFO"
	.align	4


	//----- nvinfo : EIATTR_REGCOUNT
	.align		4
        /*0000*/ 	.byte	0x04, 0x2f
        /*0002*/ 	.short	(.L_15 - .L_14)
	.align		4
.L_14:
        /*0004*/ 	.word	index@(_ZN7cutlass13device_kernelINS_4gemm6kernel13GemmUniversalIN4cute5tupleIJiiiiEEENS1_10collective13CollectiveMmaINS1_34MainloopSm90TmaGmmaWarpSpecializedILi7ENS5_IJNS4_1CILi2EEENSA_ILi4EEENSA_ILi1EEEEEENS1_35KernelTmaWarpSpecializedCooperativeEEENS5_IJNSA_ILi128EEESH_NSA_ILi64EEEEEENS_10bfloat16_tENS5_IJlSD_lEEESK_SL_NS4_8TiledMMAINS4_8MMA_AtomIJNS4_4SM904GMMA28MMA_64x128x16_F32BF16BF16_SSILNSP_5MajorE0ELSR_0ELNSP_7ScaleInE1ELSS_1EEEEEENS4_6LayoutINS5_IJSB_SD_SD_EEENS5_IJSD_NSA_ILi0EEESX_EEEEENS5_IJNS4_10UnderscoreES10_S10_EEEEENS4_23SM90_TMA_LOAD_MULTICASTENS4_14ComposedLayoutINS4_7SwizzleILi3ELi4ELi3EEENS4_18smem_ptr_flag_bitsILi16EEENSV_INS5_IJNSA_ILi8EEESI_EEENS5_IJSI_SD_EEEEEEEvNS4_8identityES13_S1D_vS1E_EENS_8epilogue10collective6detail29Sm90TmaWarpSpecializedAdapterINS1H_15DefaultEpilogueISK_SL_SL_NS1G_6thread17LinearCombinationISK_Li1EffLNS1L_9ScaleType4KindE0ELNS_15FloatRoundStyleE2ESK_EENS1_15EpilogueDefaultEEEEEvvEEEEvNT_6ParamsE)
        /*0008*/ 	.word	0x000000a8


	//----- nvinfo : EIATTR_FRAME_SIZE
	.align		4
.L_15:
        /*000c*/ 	.byte	0x04, 0x11
        /*000e*/ 	.short	(.L_17 - .L_16)
	.align		4
.L_16:
        /*0010*/ 	.word	index@(_ZN7cutlass13device_kernelINS_4gemm6kernel13GemmUniversalIN4cute5tupleIJiiiiEEENS1_10collective13CollectiveMmaINS1_34MainloopSm90TmaGmmaWarpSpecializedILi7ENS5_IJNS4_1CILi2EEENSA_ILi4EEENSA_ILi1EEEEEENS1_35KernelTmaWarpSpecializedCooperativeEEENS5_IJNSA_ILi128EEESH_NSA_ILi64EEEEEENS_10bfloat16_tENS5_IJlSD_lEEESK_SL_NS4_8TiledMMAINS4_8MMA_AtomIJNS4_4SM904GMMA28MMA_64x128x16_F32BF16BF16_SSILNSP_5MajorE0ELSR_0ELNSP_7ScaleInE1ELSS_1EEEEEENS4_6LayoutINS5_IJSB_SD_SD_EEENS5_IJSD_NSA_ILi0EEESX_EEEEENS5_IJNS4_10UnderscoreES10_S10_EEEEENS4_23SM90_TMA_LOAD_MULTICASTENS4_14ComposedLayoutINS4_7SwizzleILi3ELi4ELi3EEENS4_18smem_ptr_flag_bitsILi16EEENSV_INS5_IJNSA_ILi8EEESI_EEENS5_IJSI_SD_EEEEEEEvNS4_8identityES13_S1D_vS1E_EENS_8epilogue10collective6detail29Sm90TmaWarpSpecializedAdapterINS1H_15DefaultEpilogueISK_SL_SL_NS1G_6thread17LinearCombinationISK_Li1EffLNS1L_9ScaleType4KindE0ELNS_15FloatRoundStyleE2ESK_EENS1_15EpilogueDefaultEEEEEvvEEEEvNT_6ParamsE)
        /*0014*/ 	.word	0x00000000


	//----- nvinfo : EIATTR_MIN_STACK_SIZE
	.align		4
.L_17:
        /*0018*/ 	.byte	0x04, 0x12
        /*001a*/ 	.short	(.L_19 - .L_18)
	.align		4
.L_18:
        /*001c*/ 	.word	index@(_ZN7cutlass13device_kernelINS_4gemm6kernel13GemmUniversalIN4cute5tupleIJiiiiEEENS1_10collective13CollectiveMmaINS1_34MainloopSm90TmaGmmaWarpSpecializedILi7ENS5_IJNS4_1CILi2EEENSA_ILi4EEENSA_ILi1EEEEEENS1_35KernelTmaWarpSpecializedCooperativeEEENS5_IJNSA_ILi128EEESH_NSA_ILi64EEEEEENS_10bfloat16_tENS5_IJlSD_lEEESK_SL_NS4_8TiledMMAINS4_8MMA_AtomIJNS4_4SM904GMMA28MMA_64x128x16_F32BF16BF16_SSILNSP_5MajorE0ELSR_0ELNSP_7ScaleInE1ELSS_1EEEEEENS4_6LayoutINS5_IJSB_SD_SD_EEENS5_IJSD_NSA_ILi0EEESX_EEEEENS5_IJNS4_10UnderscoreES10_S10_EEEEENS4_23SM90_TMA_LOAD_MULTICASTENS4_14ComposedLayoutINS4_7SwizzleILi3ELi4ELi3EEENS4_18smem_ptr_flag_bitsILi16EEENSV_INS5_IJNSA_ILi8EEESI_EEENS5_IJSI_SD_EEEEEEEvNS4_8identityES13_S1D_vS1E_EENS_8epilogue10collective6detail29Sm90TmaWarpSpecializedAdapterINS1H_15DefaultEpilogueISK_SL_SL_NS1G_6thread17LinearCombinationISK_Li1EffLNS1L_9ScaleType4KindE0ELNS_15FloatRoundStyleE2ESK_EENS1_15EpilogueDefaultEEEEEvvEEEEvNT_6ParamsE)
        /*0020*/ 	.word	0x00000000
.L_19:


//--------------------- .nv.compat                --------------------------
	.section	.nv.compat,"",@"SHT_CUDA_COMPAT_INFO"
	.align	4
        /*0000*/ 	.byte	0x02, 0x09, 0x01, 0x00, 0x02, 0x02, 0x04, 0x00, 0x02, 0x05, 0x05, 0x00, 0x03, 0x07, 0x01, 0x01
        /*0010*/ 	.byte	0x02, 0x03, 0x01, 0x00, 0x02, 0x06, 0x01, 0x00, 0x04, 0x0b, 0x08, 0x00, 0x00, 0x00, 0x00, 0x00
        /*0020*/ 	.byte	0x00, 0x00, 0x00, 0x00


//--------------------- .nv.info._ZN7cutlass13device_kernelINS_4gemm6kernel13GemmUniversalIN4cute5tupleIJiiiiEEENS1_10collective13CollectiveMmaINS1_34MainloopSm90TmaGmmaWarpSpecializedILi7ENS5_IJNS4_1CILi2EEENSA_ILi4EEENSA_ILi1EEEEEENS1_35KernelTmaWarpSpecializedCooperativeEEENS5_IJNSA_ILi128EEESH_NSA_ILi64EEEEEENS_10bfloat16_tENS5_IJlSD_lEEESK_SL_NS4_8TiledMMAINS4_8MMA_AtomIJNS4_4SM904GMMA28MMA_64x128x16_F32BF16BF16_SSILNSP_5MajorE0ELSR_0ELNSP_7ScaleInE1ELSS_1EEEEEENS4_6LayoutINS5_IJSB_SD_SD_EEENS5_IJSD_NSA_ILi0EEESX_EEEEENS5_IJNS4_10UnderscoreES10_S10_EEEEENS4_23SM90_TMA_LOAD_MULTICASTENS4_14ComposedLayoutINS4_7SwizzleILi3ELi4ELi3EEENS4_18smem_ptr_flag_bitsILi16EEENSV_INS5_IJNSA_ILi8EEESI_EEENS5_IJSI_SD_EEEEEEEvNS4_8identityES13_S1D_vS1E_EENS_8epilogue10collective6detail29Sm90TmaWarpSpecializedAdapterINS1H_15DefaultEpilogueISK_SL_SL_NS1G_6thread17LinearCombinationISK_Li1EffLNS1L_9ScaleType4KindE0ELNS_15FloatRoundStyleE2ESK_EENS1_15EpilogueDefaultEEEEEvvEEEEvNT_6ParamsE --------------------------
	.section	.nv.info._ZN7cutlass13device_kernelINS_4gemm6kernel13GemmUniversalIN4cute5tupleIJiiiiEEENS1_10collective13CollectiveMmaINS1_34MainloopSm90TmaGmmaWarpSpecializedILi7ENS5_IJNS4_1CILi2EEENSA_ILi4EEENSA_ILi1EEEEEENS1_35KernelTmaWarpSpecializedCooperativeEEENS5_IJNSA_ILi128EEESH_NSA_ILi64EEEEEENS_10bfloat16_tENS5_IJlSD_lEEESK_SL_NS4_8TiledMMAINS4_8MMA_AtomIJNS4_4SM904GMMA28MMA_64x128x16_F32BF16BF16_SSILNSP_5MajorE0ELSR_0ELNSP_7ScaleInE1ELSS_1EEEEEENS4_6LayoutINS5_IJSB_SD_SD_EEENS5_IJSD_NSA_ILi0EEESX_EEEEENS5_IJNS4_10UnderscoreES10_S10_EEEEENS4_23SM90_TMA_LOAD_MULTICASTENS4_14ComposedLayoutINS4_7SwizzleILi3ELi4ELi3EEENS4_18smem_ptr_flag_bitsILi16EEENSV_INS5_IJNSA_ILi8EEESI_EEENS5_IJSI_SD_EEEEEEEvNS4_8identityES13_S1D_vS1E_EENS_8epilogue10collective6detail29Sm90TmaWarpSpecializedAdapterINS1H_15DefaultEpilogueISK_SL_SL_NS1G_6thread17LinearCombinationISK_Li1EffLNS1L_9ScaleType4KindE0ELNS_15FloatRoundStyleE2ESK_EENS1_15EpilogueDefaultEEEEEvvEEEEvNT_6ParamsE,"",@"SHT_CUDA_INFO"
	.sectionflags	@""
	.align	4


	//----- nvinfo : EIATTR_CUDA_API_VERSION
	.align		4
        /*0000*/ 	.byte	0x04, 0x37
        /*0002*/ 	.short	(.L_21 - .L_20)
.L_20:
        /*0004*/ 	.word	0x00000082


	//----- nvinfo : EIATTR_KPARAM_INFO
	.align		4
.L_21:
        /*0008*/ 	.byte	0x04, 0x17
        /*000a*/ 	.short	(.L_23 - .L_22)
.L_22:
        /*000c*/ 	.word	0x00000000
        /*0010*/ 	.short	0x0000
        /*0012*/ 	.short	0x0070
        /*0014*/ 	.byte	0x00, 0xf0, 0x01, 0x10


	//----- nvinfo : EIATTR_SPARSE_MMA_MASK
	.align		4
.L_23:
        /*0018*/ 	.byte	0x03, 0x50
        /*001a*/ 	.short	0x0000


	//----- nvinfo : EIATTR_MAXREG_COUNT
	.align		4
        /*001c*/ 	.byte	0x03, 0x1b
        /*001e*/ 	.short	0x00a8


	//----- nvinfo : EIATTR_NUM_BARRIERS
	.align		4
        /*0020*/ 	.byte	0x02, 0x4c
        /*0022*/ 	.byte	0x01
	.zero		1


	//----- nvinfo : EIATTR_EXTERNS
	.align		4
        /*0024*/ 	.byte	0x04, 0x0f
        /*0026*/ 	.short	(.L_25 - .L_24)


	//   ....[0]....
	.align		4
.L_24:
        /*0028*/ 	.word	index@(__assertfail)


	//----- nvinfo : EIATTR_MERCURY_ISA_VERSION
	.align		4
.L_25:
        /*002c*/ 	.byte	0x03, 0x5f
        /*002e*/ 	.short	0x0101


	//----- nvinfo : EIATTR_INT_WARP_WIDE_INSTR_OFFSETS
	.align		4
        /*0030*/ 	.byte	0x04, 0x31
        /*0032*/ 	.short	(.L_27 - .L_26)


	//   ....[0]....
.L_26:
        /*0034*/ 	.word	0x000004e0


	//   ....[1]....
        /*0038*/ 	.word	0x00000510


	//   ....[2]....
        /*003c*/ 	.word	0x000006b0


	//----- nvinfo : EIATTR_COOP_GROUP_MASK_REGIDS
	.align		4
.L_27:
        /*0040*/ 	.byte	0x04, 0x29
        /*0042*/ 	.short	(.L_29 - .L_28)


	//   ....[0]....
.L_28:
        /*0044*/ 	.word	0xffffffff


	//   ....[1]....
        /*0048*/ 	.word	0xffffffff


	//   ....[2]....
        /*004c*/ 	.word	0xffffffff


	//   ....[3]....
        /*0050*/ 	.word	0xffffffff


	//   ....[4]....
        /*0054*/ 	.word	0xffffffff


	//   ....[5]....
        /*0058*/ 	.word	0xffffffff


	//----- nvinfo : EIATTR_COOP_GROUP_INSTR_OFFSETS
	.align		4
.L_29:
        /*005c*/ 	.byte	0x04, 0x28
        /*005e*/ 	.short	(.L_31 - .L_30)


	//   ....[0]....
.L_30:
        /*0060*/ 	.word	0x00000060


	//   ....[1]....
        /*0064*/ 	.word	0x00000070


	//   ....[2]....
        /*0068*/ 	.word	0x00000130


	//   ....[3]....
        /*006c*/ 	.word	0x00000330


	//   ....[4]....
        /*0070*/ 	.word	0x00000860


	//   ....[5]....
        /*0074*/ 	.word	0x000014e0


	//----- nvinfo : EIATTR_REG_RECONFIG
	.align		4
.L_31:
        /*0078*/ 	.byte	0x01, 0x54
	.zero		2


	//----- nvinfo : EIATTR_SYSCALL_OFFSETS
	.align		4
        /*007c*/ 	.byte	0x04, 0x46
        /*007e*/ 	.short	(.L_33 - .L_32)


	//   ....[0]....
.L_32:
        /*0080*/ 	.word	0x000016d0


	//----- nvinfo : EIATTR_MBARRIER_INSTR_OFFSETS
	.align		4
.L_33:
        /*0084*/ 	.byte	0x04, 0x39
        /*0086*/ 	.short	(.L_35 - .L_34)


	//   ....[0]....
.L_34:
        /*0088*/ 	.word	0x00000230
        /*008c*/ 	.word	0x000000ff
        /*0090*/ 	.word	0x00000000
        /*0094*/ 	.short	0x0100
        /*0096*/ 	.byte	0x08
	.zero		1


	//   ....[1]....
        /*0098*/ 	.word	0x00000240
        /*009c*/ 	.word	0x000000ff
        /*00a0*/ 	.word	0x00000038
        /*00a4*/ 	.short	0x0100
        /*00a6*/ 	.byte	0x08
	.zero		1


	//   ....[2]....
        /*00a8*/ 	.word	0x00000250
        /*00ac*/ 	.word	0x000000ff
        /*00b0*/ 	.word	0x00000008
        /*00b4*/ 	.short	0x0100
        /*00b6*/ 	.byte	0x08
	.zero		1


	//   ....[3]....
        /*00b8*/ 	.word	0x00000260
        /*00bc*/ 	.word	0x000000ff
        /*00c0*/ 	.word	0x00000040
        /*00c4*/ 	.short	0x0100
        /*00c6*/ 	.byte	0x08
	.zero		1


	//   ....[4]....
        /*00c8*/ 	.word	0x00000270
        /*00cc*/ 	.word	0x000000ff
        /*00d0*/ 	.word	0x00000010
        /*00d4*/ 	.short	0x0100
        /*00d6*/ 	.byte	0x08
	.zero		1


	//   ....[5]....
        /*00d8*/ 	.word	0x00000280
        /*00dc*/ 	.word	0x000000ff
        /*00e0*/ 	.word	0x00000048
        /*00e4*/ 	.short	0x0100
        /*00e6*/ 	.byte	0x08
	.zero		1


	//   ....[6]....
        /*00e8*/ 	.word	0x00000290
        /*00ec*/ 	.word	0x000000ff
        /*00f0*/ 	.word	0x00000018
        /*00f4*/ 	.short	0x0100
        /*00f6*/ 	.byte	0x08
	.zero		1


	//   ....[7]....
        /*00f8*/ 	.word	0x000002a0
        /*00fc*/ 	.word	0x000000ff
        /*0100*/ 	.word	0x00000050
        /*0104*/ 	.short	0x0100
        /*0106*/ 	.byte	0x08
	.zero		1


	//   ....[8]....
        /*0108*/ 	.word	0x000002b0
        /*010c*/ 	.word	0x000000ff
        /*0110*/ 	.word	0x00000020
        /*0114*/ 	.short	0x0100
        /*0116*/ 	.byte	0x08
	.zero		1


	//   ....[9]....
        /*0118*/ 	.word	0x000002c0
        /*011c*/ 	.word	0x000000ff
        /*0120*/ 	.word	0x00000058
        /*0124*/ 	.short	0x0100
        /*0126*/ 	.byte	0x08
	.zero		1


	//   ....[10]....
        /*0128*/ 	.word	0x000002d0
        /*012c*/ 	.word	0x000000ff
        /*0130*/ 	.word	0x00000028
        /*0134*/ 	.short	0x0100
        /*0136*/ 	.byte	0x08
	.zero		1


	//   ....[11]....
        /*0138*/ 	.word	0x000002e0
        /*013c*/ 	.word	0x000000ff
        /*0140*/ 	.word	0x00000060
        /*0144*/ 	.short	0x0100
        /*0146*/ 	.byte	0x08
	.zero		1


	//   ....[12]....
        /*0148*/ 	.word	0x000002f0
        /*014c*/ 	.word	0x000000ff
        /*0150*/ 	.word	0x00000030
        /*0154*/ 	.short	0x0100
        /*0156*/ 	.byte	0x08
	.zero		1


	//   ....[13]....
        /*0158*/ 	.word	0x00000300
        /*015c*/ 	.word	0x000000ff
        /*0160*/ 	.word	0x00000068
        /*0164*/ 	.short	0x0100
        /*0166*/ 	.byte	0x08
	.zero		1


	//   ....[14]....
        /*0168*/ 	.word	0x00000740
        /*016c*/ 	.word	0x000000ff
        /*0170*/ 	.word	0x00000080
        /*0174*/ 	.short	0x0100
        /*0176*/ 	.byte	0x06
	.zero		1


	//   ....[15]....
        /*0178*/ 	.word	0x000007e0
        /*017c*/ 	.word	0x000000ff
        /*0180*/ 	.word	0x00000088
        /*0184*/ 	.short	0x0100
        /*0186*/ 	.byte	0x06
	.zero		1


	//   ....[16]....
        /*0188*/ 	.word	0x00001790
        /*018c*/ 	.word	0x00000003
        /*0190*/ 	.word	0x00000000
        /*0194*/ 	.short	0x010a
        /*0196*/ 	.byte	0x3f
	.zero		1


	//   ....[17]....
        /*0198*/ 	.word	0x000017f0
        /*019c*/ 	.word	0x00000003
        /*01a0*/ 	.word	0x00000000
        /*01a4*/ 	.short	0x010a
        /*01a6*/ 	.byte	0x3f
	.zero		1


	//   ....[18]....
        /*01a8*/ 	.word	0x00001b70
        /*01ac*/ 	.word	0x00000005
        /*01b0*/ 	.word	0x00000000
        /*01b4*/ 	.short	0x010a
        /*01b6*/ 	.byte	0x3f
	.zero		1


	//   ....[19]....
        /*01b8*/ 	.word	0x00001bb0
        /*01bc*/ 	.word	0x00000005
        /*01c0*/ 	.word	0x00000000
        /*01c4*/ 	.short	0x010a
        /*01c6*/ 	.byte	0x3f
	.zero		1


	//   ....[20]....
        /*01c8*/ 	.word	0x00001e10
        /*01cc*/ 	.word	0x00000004
        /*01d0*/ 	.word	0x00000000
        /*01d4*/ 	.short	0x0101
        /*01d6*/ 	.byte	0x3f
	.zero		1


	//   ....[21]....
        /*01d8*/ 	.word	0x00002030
        /*01dc*/ 	.word	0x00000000
        /*01e0*/ 	.word	0x00000000
        /*01e4*/ 	.short	0x0101
        /*01e6*/ 	.byte	0x3f
	.zero		1


	//   ....[22]....
        /*01e8*/ 	.word	0x00007260
        /*01ec*/ 	.word	0x00000015
        /*01f0*/ 	.word	0x00000038
        /*01f4*/ 	.short	0x010a
        /*01f6*/ 	.byte	0x3f
	.zero		1


	//   ....[23]....
        /*01f8*/ 	.word	0x00007680
        /*01fc*/ 	.word	0x00000006
        /*0200*/ 	.word	0x00000088
        /*0204*/ 	.short	0x0101
        /*0206*/ 	.byte	0x3f
	.zero		1


	//   ....[24]....
        /*0208*/ 	.word	0x00007d80
        /*020c*/ 	.word	0x00000007
        /*0210*/ 	.word	0x00000000
        /*0214*/ 	.short	0x010a
        /*0216*/ 	.byte	0x3f
	.zero		1


	//   ....[25]....
        /*0218*/ 	.word	0x00007e00
        /*021c*/ 	.word	0x00000008
        /*0220*/ 	.word	0x00000000
        /*0224*/ 	.short	0x010a
        /*0226*/ 	.byte	0x3f
	.zero		1


	//   ....[26]....
        /*0228*/ 	.word	0x00007e90
        /*022c*/ 	.word	0x00000009
        /*0230*/ 	.word	0x00000000
        /*0234*/ 	.short	0x010a
        /*0236*/ 	.byte	0x3f
	.zero		1


	//   ....[27]....
        /*0238*/ 	.word	0x00007f20
        /*023c*/ 	.word	0x00000008
        /*0240*/ 	.word	0x00000000
        /*0244*/ 	.short	0x010a
        /*0246*/ 	.byte	0x3f
	.zero		1


	//   ....[28]....
        /*0248*/ 	.word	0x00007fb0
        /*024c*/ 	.word	0x00000009
        /*0250*/ 	.word	0x00000000
        /*0254*/ 	.short	0x010a
        /*0256*/ 	.byte	0x3f
	.zero		1


	//   ....[29]....
        /*0258*/ 	.word	0x00008040
        /*025c*/ 	.word	0x00000006
        /*0260*/ 	.word	0x00000000
        /*0264*/ 	.short	0x010a
        /*0266*/ 	.byte	0x3f
	.zero		1


	//   ....[30]....
        /*0268*/ 	.word	0x000080d0
        /*026c*/ 	.word	0x00000003
        /*0270*/ 	.word	0x00000000
        /*0274*/ 	.short	0x010a
        /*0276*/ 	.byte	0x3f
	.zero		1


	//   ....[31]....
        /*0278*/ 	.word	0x00008130
        /*027c*/ 	.word	0x00000003
        /*0280*/ 	.word	0x00000000
        /*0284*/ 	.short	0x010a
        /*0286*/ 	.byte	0x3f
	.zero		1


	//   ....[32]....
        /*0288*/ 	.word	0x00008180
        /*028c*/ 	.word	0x00000005
        /*0290*/ 	.word	0x00000000
        /*0294*/ 	.short	0x010a
        /*0296*/ 	.byte	0x3f
	.zero		1


	//   ....[33]....
        /*0298*/ 	.word	0x00008250
        /*029c*/ 	.word	0x00000015
        /*02a0*/ 	.word	0x00000038
        /*02a4*/ 	.short	0x010a
        /*02a6*/ 	.byte	0x3f
	.zero		1


	//   ....[34]....
        /*02a8*/ 	.word	0x00008320
        /*02ac*/ 	.word	0x00000007
        /*02b0*/ 	.word	0x00000000
        /*02b4*/ 	.short	0x010a
        /*02b6*/ 	.byte	0x3f
	.zero		1


	//   ....[35]....
        /*02b8*/ 	.word	0x00008370
        /*02bc*/ 	.word	0x00000008
        /*02c0*/ 	.word	0x00000000
        /*02c4*/ 	.short	0x010a
        /*02c6*/ 	.byte	0x3f
	.zero		1


	//   ....[36]....
        /*02c8*/ 	.word	0x000083c0
        /*02cc*/ 	.word	0x00000009
        /*02d0*/ 	.word	0x00000000
        /*02d4*/ 	.short	0x010a
        /*02d6*/ 	.byte	0x3f
	.zero		1


	//   ....[37]....
        /*02d8*/ 	.word	0x00008410
        /*02dc*/ 	.word	0x00000008
        /*02e0*/ 	.word	0x00000000
        /*02e4*/ 	.short	0x010a
        /*02e6*/ 	.byte	0x3f
	.zero		1


	//   ....[38]....
        /*02e8*/ 	.word	0x00008460
        /*02ec*/ 	.word	0x00000009
        /*02f0*/ 	.word	0x00000000
        /*02f4*/ 	.short	0x010a
        /*02f6*/ 	.byte	0x3f
	.zero		1


	//   ....[39]....
        /*02f8*/ 	.word	0x000084b0
        /*02fc*/ 	.word	0x00000006
        /*0300*/ 	.word	0x00000000
        /*0304*/ 	.short	0x010a
        /*0306*/ 	.byte	0x3f
	.zero		1


	//----- nvinfo : EIATTR_NUM_MBARRIERS
	.align		4
.L_35:
        /*0308*/ 	.byte	0x03, 0x38
        /*030a*/ 	.short	0x0010


	//----- nvinfo : EIATTR_EXIT_INSTR_OFFSETS
	.align		4
        /*030c*/ 	.byte	0x04, 0x1c
        /*030e*/ 	.short	(.L_37 - .L_36)


	//   ....[0]....
.L_36:
        /*0310*/ 	.word	0x00000a30


	//   ....[1]....
        /*0314*/ 	.word	0x00001240


	//   ....[2]....
        /*0318*/ 	.word	0x00006920


	//   ....[3]....
        /*031c*/ 	.word	0x00006e80


	//   ....[4]....
        /*0320*/ 	.word	0x00008120


	//----- nvinfo : EIATTR_MAX_THREADS
	.align		4
.L_37:
        /*0324*/ 	.byte	0x04, 0x05
        /*0326*/ 	.short	(.L_39 - .L_38)
.L_38:
        /*0328*/ 	.word	0x00000180
        /*032c*/ 	.word	0x00000001
        /*0330*/ 	.word	0x00000001


	//----- nvinfo : EIATTR_CRS_STACK_SIZE
	.align		4
.L_39:
        /*0334*/ 	.byte	0x04, 0x1e
        /*0336*/ 	.short	(.L_41 - .L_40)
.L_40:
        /*0338*/ 	.word	0x00000000


	//----- nvinfo : EIATTR_CBANK_PARAM_SIZE
	.align		4
.L_41:
        /*033c*/ 	.byte	0x03, 0x19
        /*033e*/ 	.short	0x0470


	//----- nvinfo : EIATTR_PARAM_CBANK
	.align		4
        /*0340*/ 	.byte	0x04, 0x0a
        /*0342*/ 	.short	(.L_43 - .L_42)
	.align		4
.L_42:
        /*0344*/ 	.word	index@(.nv.constant0._ZN7cutlass13device_kernelINS_4gemm6kernel13GemmUniversalIN4cute5tupleIJiiiiEEENS1_10collective13CollectiveMmaINS1_34MainloopSm90TmaGmmaWarpSpecializedILi7ENS5_IJNS4_1CILi2EEENSA_ILi4EEENSA_ILi1EEEEEENS1_35KernelTmaWarpSpecializedCooperativeEEENS5_IJNSA_ILi128EEESH_NSA_ILi64EEEEEENS_10bfloat16_tENS5_IJlSD_lEEESK_SL_NS4_8TiledMMAINS4_8MMA_AtomIJNS4_4SM904GMMA28MMA_64x128x16_F32BF16BF16_SSILNSP_5MajorE0ELSR_0ELNSP_7ScaleInE1ELSS_1EEEEEENS4_6LayoutINS5_IJSB_SD_SD_EEENS5_IJSD_NSA_ILi0EEESX_EEEEENS5_IJNS4_10UnderscoreES10_S10_EEEEENS4_23SM90_TMA_LOAD_MULTICASTENS4_14ComposedLayoutINS4_7SwizzleILi3ELi4ELi3EEENS4_18smem_ptr_flag_bitsILi16EEENSV_INS5_IJNSA_ILi8EEESI_EEENS5_IJSI_SD_EEEEEEEvNS4_8identityES13_S1D_vS1E_EENS_8epilogue10collective6detail29Sm90TmaWarpSpecializedAdapterINS1H_15DefaultEpilogueISK_SL_SL_NS1G_6thread17LinearCombinationISK_Li1EffLNS1L_9ScaleType4KindE0ELNS_15FloatRoundStyleE2ESK_EENS1_15EpilogueDefaultEEEEEvvEEEEvNT_6ParamsE)
        /*0348*/ 	.short	0x0210
        /*034a*/ 	.short	0x0470


	//----- nvinfo : EIATTR_SW_WAR
	.align		4
.L_43:
        /*034c*/ 	.byte	0x04, 0x36
        /*034e*/ 	.short	(.L_45 - .L_44)
.L_44:
        /*0350*/ 	.word	0x00000008
.L_45:


//--------------------- .nv.callgraph             --------------------------
	.section	.nv.callgraph,"",@"SHT_CUDA_CALLGRAPH"
	.align	4
	.sectionentsize	8
	.align		4
        /*0000*/ 	.word	0x00000000
	.align		4
        /*0004*/ 	.word	0xffffffff
	.align		4
        /*0008*/ 	.word	index@(_ZN7cutlass13device_kernelINS_4gemm6kernel13GemmUniversalIN4cute5tupleIJiiiiEEENS1_10collective13CollectiveMmaINS1_34MainloopSm90TmaGmmaWarpSpecializedILi7ENS5_IJNS4_1CILi2EEENSA_ILi4EEENSA_ILi1EEEEEENS1_35KernelTmaWarpSpecializedCooperativeEEENS5_IJNSA_ILi128EEESH_NSA_ILi64EEEEEENS_10bfloat16_tENS5_IJlSD_lEEESK_SL_NS4_8TiledMMAINS4_8MMA_AtomIJNS4_4SM904GMMA28MMA_64x128x16_F32BF16BF16_SSILNSP_5MajorE0ELSR_0ELNSP_7ScaleInE1ELSS_1EEEEEENS4_6LayoutINS5_IJSB_SD_SD_EEENS5_IJSD_NSA_ILi0EEESX_EEEEENS5_IJNS4_10UnderscoreES10_S10_EEEEENS4_23SM90_TMA_LOAD_MULTICASTENS4_14ComposedLayoutINS4_7SwizzleILi3ELi4ELi3EEENS4_18smem_ptr_flag_bitsILi16EEENSV_INS5_IJNSA_ILi8EEESI_EEENS5_IJSI_SD_EEEEEEEvNS4_8identityES13_S1D_vS1E_EENS_8epilogue10collective6detail29Sm90TmaWarpSpecializedAdapterINS1H_15DefaultEpilogueISK_SL_SL_NS1G_6thread17LinearCombinationISK_Li1EffLNS1L_9ScaleType4KindE0ELNS_15FloatRoundStyleE2ESK_EENS1_15EpilogueDefaultEEEEEvvEEEEvNT_6ParamsE)
	.align		4
        /*000c*/ 	.word	index@(__assertfail)
	.align		4
        /*0010*/ 	.word	0x00000000
	.align		4
        /*0014*/ 	.word	0xfffffffe
	.align		4
        /*0018*/ 	.word	0x00000000
	.align		4
        /*001c*/ 	.word	0xfffffffd
	.align		4
        /*0020*/ 	.word	0x00000000
	.align		4
        /*0024*/ 	.word	0xfffffffc


//--------------------- .nv.constant4             --------------------------
	.section	.nv.constant4,"a",@progbits
	.align	8
	.align		8
.nv.constant4:
        /*0000*/ 	.dword	__assertfail
	.align		8
        /*0008*/ 	.dword	__unnamed_1
	.align		8
        /*0010*/ 	.dword	_ZN40_INTERNAL_e9253443_4_k_cu_bf2dff2f_266784cuda3std3__45__cpo5beginE
	.align		8
        /*0018*/ 	.dword	_ZN40_INTERNAL_e9253443_4_k_cu_bf2dff2f_266784cuda3std3__45__cpo3endE
	.align		8
        /*0020*/ 	.dword	_ZN40_INTERNAL_e9253443_4_k_cu_bf2dff2f_266784cuda3std3__45__cpo6cbeginE
	.align		8
        /*0028*/ 	.dword	_ZN40_INTERNAL_e9253443_4_k_cu_bf2dff2f_266784cuda3std3__45__cpo4cendE
	.align		8
        /*0030*/ 	.dword	_ZN40_INTERNAL_e9253443_4_k_cu_bf2dff2f_266784cuda3std3__442_GLOBAL__N__e9253443_4_k_cu_bf2dff2f_266786ignoreE
	.align		8
        /*0038*/ 	.dword	_ZN40_INTERNAL_e9253443_4_k_cu_bf2dff2f_266784cuda3std3__419piecewise_constructE
	.align		8
        /*0040*/ 	.dword	_ZN40_INTERNAL_e9253443_4_k_cu_bf2dff2f_266784cuda3std3__48in_placeE
	.align		8
        /*0048*/ 	.dword	_ZN40_INTERNAL_e9253443_4_k_cu_bf2dff2f_266784cuda3std6ranges3__45__cpo4swapE
	.align		8
        /*0050*/ 	.dword	_ZN40_INTERNAL_e9253443_4_k_cu_bf2dff2f_266784cuda3std6ranges3__45__cpo9iter_moveE
	.align		8
        /*0058*/ 	.dword	_ZN40_INTERNAL_e9253443_4_k_cu_bf2dff2f_266784cute7productE
	.align		8
        /*0060*/ 	.dword	_ZN40_INTERNAL_e9253443_4_k_cu_bf2dff2f_266784cute1_E
	.align		8
        /*0068*/ 	.dword	$str$22
	.align		8
        /*0070*/ 	.dword	$str$23


//--------------------- .text._ZN7cutlass13device_kernelINS_4gemm6kernel13GemmUniversalIN4cute5tupleIJiiiiEEENS1_10collective13CollectiveMmaINS1_34MainloopSm90TmaGmmaWarpSpecializedILi7ENS5_IJNS4_1CILi2EEENSA_ILi4EEENSA_ILi1EEEEEENS1_35KernelTmaWarpSpecializedCooperativeEEENS5_IJNSA_ILi128EEESH_NSA_ILi64EEEEEENS_10bfloat16_tENS5_IJlSD_lEEESK_SL_NS4_8TiledMMAINS4_8MMA_AtomIJNS4_4SM904GMMA28MMA_64x128x16_F32BF16BF16_SSILNSP_5MajorE0ELSR_0ELNSP_7ScaleInE1ELSS_1EEEEEENS4_6LayoutINS5_IJSB_SD_SD_EEENS5_IJSD_NSA_ILi0EEESX_EEEEENS5_IJNS4_10UnderscoreES10_S10_EEEEENS4_23SM90_TMA_LOAD_MULTICASTENS4_14ComposedLayoutINS4_7SwizzleILi3ELi4ELi3EEENS4_18smem_ptr_flag_bitsILi16EEENSV_INS5_IJNSA_ILi8EEESI_EEENS5_IJSI_SD_EEEEEEEvNS4_8identityES13_S1D_vS1E_EENS_8epilogue10collective6detail29Sm90TmaWarpSpecializedAdapterINS1H_15DefaultEpilogueISK_SL_SL_NS1G_6thread17LinearCombinationISK_Li1EffLNS1L_9ScaleType4KindE0ELNS_15FloatRoundStyleE2ESK_EENS1_15EpilogueDefaultEEEEEvvEEEEvNT_6ParamsE --------------------------
	.section	.text._ZN7cutlass13device_kernelINS_4gemm6kernel13GemmUniversalIN4cute5tupleIJiiiiEEENS1_10collective13CollectiveMmaINS1_34MainloopSm90TmaGmmaWarpSpecializedILi7ENS5_IJNS4_1CILi2EEENSA_ILi4EEENSA_ILi1EEEEEENS1_35KernelTmaWarpSpecializedCooperativeEEENS5_IJNSA_ILi128EEESH_NSA_ILi64EEEEEENS_10bfloat16_tENS5_IJlSD_lEEESK_SL_NS4_8TiledMMAINS4_8MMA_AtomIJNS4_4SM904GMMA28MMA_64x128x16_F32BF16BF16_SSILNSP_5MajorE0ELSR_0ELNSP_7ScaleInE1ELSS_1EEEEEENS4_6LayoutINS5_IJSB_SD_SD_EEENS5_IJSD_NSA_ILi0EEESX_EEEEENS5_IJNS4_10UnderscoreES10_S10_EEEEENS4_23SM90_TMA_LOAD_MULTICASTENS4_14ComposedLayoutINS4_7SwizzleILi3ELi4ELi3EEENS4_18smem_ptr_flag_bitsILi16EEENSV_INS5_IJNSA_ILi8EEESI_EEENS5_IJSI_SD_EEEEEEEvNS4_8identityES13_S1D_vS1E_EENS_8epilogue10collective6detail29Sm90TmaWarpSpecializedAdapterINS1H_15DefaultEpilogueISK_SL_SL_NS1G_6thread17LinearCombinationISK_Li1EffLNS1L_9ScaleType4KindE0ELNS_15FloatRoundStyleE2ESK_EENS1_15EpilogueDefaultEEEEEvvEEEEvNT_6ParamsE,"ax",@progbits
	.align	128
.text._ZN7cutlass13device_kernelINS_4gemm6kernel13GemmUniversalIN4cute5tupleIJiiiiEEENS1_10collective13CollectiveMmaINS1_34MainloopSm90TmaGmmaWarpSpecializedILi7ENS5_IJNS4_1CILi2EEENSA_ILi4EEENSA_ILi1EEEEEENS1_35KernelTmaWarpSpecializedCooperativeEEENS5_IJNSA_ILi128EEESH_NSA_ILi64EEEEEENS_10bfloat16_tENS5_IJlSD_lEEESK_SL_NS4_8TiledMMAINS4_8MMA_AtomIJNS4_4SM904GMMA28MMA_64x128x16_F32BF16BF16_SSILNSP_5MajorE0ELSR_0ELNSP_7ScaleInE1ELSS_1EEEEEENS4_6LayoutINS5_IJSB_SD_SD_EEENS5_IJSD_NSA_ILi0EEESX_EEEEENS5_IJNS4_10UnderscoreES10_S10_EEEEENS4_23SM90_TMA_LOAD_MULTICASTENS4_14ComposedLayoutINS4_7SwizzleILi3ELi4ELi3EEENS4_18smem_ptr_flag_bitsILi16EEENSV_INS5_IJNSA_ILi8EEESI_EEENS5_IJSI_SD_EEEEEEEvNS4_8identityES13_S1D_vS1E_EENS_8epilogue10collective6detail29Sm90TmaWarpSpecializedAdapterINS1H_15DefaultEpilogueISK_SL_SL_NS1G_6thread17LinearCombinationISK_Li1EffLNS1L_9ScaleType4KindE0ELNS_15FloatRoundStyleE2ESK_EENS1_15EpilogueDefaultEEEEEvvEEEEvNT_6ParamsE:
        .type           _ZN7cutlass13device_kernelINS_4gemm6kernel13GemmUniversalIN4cute5tupleIJiiiiEEENS1_10collective13CollectiveMmaINS1_34MainloopSm90TmaGmmaWarpSpecializedILi7ENS5_IJNS4_1CILi2EEENSA_ILi4EEENSA_ILi1EEEEEENS1_35KernelTmaWarpSpecializedCooperativeEEENS5_IJNSA_ILi128EEESH_NSA_ILi64EEEEEENS_10bfloat16_tENS5_IJlSD_lEEESK_SL_NS4_8TiledMMAINS4_8MMA_AtomIJNS4_4SM904GMMA28MMA_64x128x16_F32BF16BF16_SSILNSP_5MajorE0ELSR_0ELNSP_7ScaleInE1ELSS_1EEEEEENS4_6LayoutINS5_IJSB_SD_SD_EEENS5_IJSD_NSA_ILi0EEESX_EEEEENS5_IJNS4_10UnderscoreES10_S10_EEEEENS4_23SM90_TMA_LOAD_MULTICASTENS4_14ComposedLayoutINS4_7SwizzleILi3ELi4ELi3EEENS4_18smem_ptr_flag_bitsILi16EEENSV_INS5_IJNSA_ILi8EEESI_EEENS5_IJSI_SD_EEEEEEEvNS4_8identityES13_S1D_vS1E_EENS_8epilogue10collective6detail29Sm90TmaWarpSpecializedAdapterINS1H_15DefaultEpilogueISK_SL_SL_NS1G_6thread17LinearCombinationISK_Li1EffLNS1L_9ScaleType4KindE0ELNS_15FloatRoundStyleE2ESK_EENS1_15EpilogueDefaultEEEEEvvEEEEvNT_6ParamsE,@function
        .size           _ZN7cutlass13device_kernelINS_4gemm6kernel13GemmUniversalIN4cute5tupleIJiiiiEEENS1_10collective13CollectiveMmaINS1_34MainloopSm90TmaGmmaWarpSpecializedILi7ENS5_IJNS4_1CILi2EEENSA_ILi4EEENSA_ILi1EEEEEENS1_35KernelTmaWarpSpecializedCooperativeEEENS5_IJNSA_ILi128EEESH_NSA_ILi64EEEEEENS_10bfloat16_tENS5_IJlSD_lEEESK_SL_NS4_8TiledMMAINS4_8MMA_AtomIJNS4_4SM904GMMA28MMA_64x128x16_F32BF16BF16_SSILNSP_5MajorE0ELSR_0ELNSP_7ScaleInE1ELSS_1EEEEEENS4_6LayoutINS5_IJSB_SD_SD_EEENS5_IJSD_NSA_ILi0EEESX_EEEEENS5_IJNS4_10UnderscoreES10_S10_EEEEENS4_23SM90_TMA_LOAD_MULTICASTENS4_14ComposedLayoutINS4_7SwizzleILi3ELi4ELi3EEENS4_18smem_ptr_flag_bitsILi16EEENSV_INS5_IJNSA_ILi8EEESI_EEENS5_IJSI_SD_EEEEEEEvNS4_8identityES13_S1D_vS1E_EENS_8epilogue10collective6detail29Sm90TmaWarpSpecializedAdapterINS1H_15DefaultEpilogueISK_SL_SL_NS1G_6thread17LinearCombinationISK_Li1EffLNS1L_9ScaleType4KindE0ELNS_15FloatRoundStyleE2ESK_EENS1_15EpilogueDefaultEEEEEvvEEEEvNT_6ParamsE,(.L_x_205 - _ZN7cutlass13device_kernelINS_4gemm6kernel13GemmUniversalIN4cute5tupleIJiiiiEEENS1_10collective13CollectiveMmaINS1_34MainloopSm90TmaGmmaWarpSpecializedILi7ENS5_IJNS4_1CILi2EEENSA_ILi4EEENSA_ILi1EEEEEENS1_35KernelTmaWarpSpecializedCooperativeEEENS5_IJNSA_ILi128EEESH_NSA_ILi64EEEEEENS_10bfloat16_tENS5_IJlSD_lEEESK_SL_NS4_8TiledMMAINS4_8MMA_AtomIJNS4_4SM904GMMA28MMA_64x128x16_F32BF16BF16_SSILNSP_5MajorE0ELSR_0ELNSP_7ScaleInE1ELSS_1EEEEEENS4_6LayoutINS5_IJSB_SD_SD_EEENS5_IJSD_NSA_ILi0EEESX_EEEEENS5_IJNS4_10UnderscoreES10_S10_EEEEENS4_23SM90_TMA_LOAD_MULTICASTENS4_14ComposedLayoutINS4_7SwizzleILi3ELi4ELi3EEENS4_18smem_ptr_flag_bitsILi16EEENSV_INS5_IJNSA_ILi8EEESI_EEENS5_IJSI_SD_EEEEEEEvNS4_8identityES13_S1D_vS1E_EENS_8epilogue10collective6detail29Sm90TmaWarpSpecializedAdapterINS1H_15DefaultEpilogueISK_SL_SL_NS1G_6thread17LinearCombinationISK_Li1EffLNS1L_9ScaleType4KindE0ELNS_15FloatRoundStyleE2ESK_EENS1_15EpilogueDefaultEEEEEvvEEEEvNT_6ParamsE)
        .other          _ZN7cutlass13device_kernelINS_4gemm6kernel13GemmUniversalIN4cute5tupleIJiiiiEEENS1_10collective13CollectiveMmaINS1_34MainloopSm90TmaGmmaWarpSpecializedILi7ENS5_IJNS4_1CILi2EEENSA_ILi4EEENSA_ILi1EEEEEENS1_35KernelTmaWarpSpecializedCooperativeEEENS5_IJNSA_ILi128EEESH_NSA_ILi64EEEEEENS_10bfloat16_tENS5_IJlSD_lEEESK_SL_NS4_8TiledMMAINS4_8MMA_AtomIJNS4_4SM904GMMA28MMA_64x128x16_F32BF16BF16_SSILNSP_5MajorE0ELSR_0ELNSP_7ScaleInE1ELSS_1EEEEEENS4_6LayoutINS5_IJSB_SD_SD_EEENS5_IJSD_NSA_ILi0EEESX_EEEEENS5_IJNS4_10UnderscoreES10_S10_EEEEENS4_23SM90_TMA_LOAD_MULTICASTENS4_14ComposedLayoutINS4_7SwizzleILi3ELi4ELi3EEENS4_18smem_ptr_flag_bitsILi16EEENSV_INS5_IJNSA_ILi8EEESI_EEENS5_IJSI_SD_EEEEEEEvNS4_8identityES13_S1D_vS1E_EENS_8epilogue10collective6detail29Sm90TmaWarpSpecializedAdapterINS1H_15DefaultEpilogueISK_SL_SL_NS1G_6thread17LinearCombinationISK_Li1EffLNS1L_9ScaleType4KindE0ELNS_15FloatRoundStyleE2ESK_EENS1_15EpilogueDefaultEEEEEvvEEEEvNT_6ParamsE,@"STO_CUDA_ENTRY STV_DEFAULT"
_ZN7cutlass13device_kernelINS_4gemm6kernel13GemmUniversalIN4cute5tupleIJiiiiEEENS1_10collective13CollectiveMmaINS1_34MainloopSm90TmaGmmaWarpSpecializedILi7ENS5_IJNS4_1CILi2EEENSA_ILi4EEENSA_ILi1EEEEEENS1_35KernelTmaWarpSpecializedCooperativeEEENS5_IJNSA_ILi128EEESH_NSA_ILi64EEEEEENS_10bfloat16_tENS5_IJlSD_lEEESK_SL_NS4_8TiledMMAINS4_8MMA_AtomIJNS4_4SM904GMMA28MMA_64x128x16_F32BF16BF16_SSILNSP_5MajorE0ELSR_0ELNSP_7ScaleInE1ELSS_1EEEEEENS4_6LayoutINS5_IJSB_SD_SD_EEENS5_IJSD_NSA_ILi0EEESX_EEEEENS5_IJNS4_10UnderscoreES10_S10_EEEEENS4_23SM90_TMA_LOAD_MULTICASTENS4_14ComposedLayoutINS4_7SwizzleILi3ELi4ELi3EEENS4_18smem_ptr_flag_bitsILi16EEENSV_INS5_IJNSA_ILi8EEESI_EEENS5_IJSI_SD_EEEEEEEvNS4_8identityES13_S1D_vS1E_EENS_8epilogue10collective6detail29Sm90TmaWarpSpecializedAdapterINS1H_15DefaultEpilogueISK_SL_SL_NS1G_6thread17LinearCombinationISK_Li1EffLNS1L_9ScaleType4KindE0ELNS_15FloatRoundStyleE2ESK_EENS1_15EpilogueDefaultEEEEEvvEEEEvNT_6ParamsE:
[----:B------:R-:W0:Y:S01]  /*0000*/  LDC R1, c[0x0][0x28] ;  /* 0x00000a00ff017b82 */ /* 0x000e220000000800 */
[----:B------:R-:W1:Y:S01]  /*0010*/  S2R R95, SR_TID.X ;  /* 0x00000000005f7919 */ /* 0x000e620000002100 */
[----:B------:R-:W-:Y:S01]  /*0020*/  ELECT P0, URZ, PT ;  /* 0x00000000003f782f */ /* 0x000fe20003800000 */
[----:B------:R-:W-:Y:S01]  /*0030*/  BSSY B0, `(.L_x_0) ;  /* 0x000000f000007945 */ /* 0x000fe20003800000 */
[--C-:B-1----:R-:W-:Y:S02]  /*0040*/  SHF.R.U32.HI R0, RZ, 0x5, R95.reuse ;  /* 0x00000005ff007819 */ /* 0x102fe4000001165f */
[----:B------:R-:W-:-:S03]  /*0050*/  SHF.R.U32.HI R7, RZ, 0x7, R95 ;  /* 0x00000007ff077819 */ /* 0x000fc6000001165f */
[----:B------:R-:W1:Y:S04]  /*0060*/  SHFL.IDX PT, R3, R0, RZ, 0x1f ;  /* 0x00001fff00037589 */ /* 0x000e6800000e0000 */
[----:B------:R2:W3:Y:S01]  /*0070*/  SHFL.IDX PT, R2, R7, RZ, 0x1f ;  /* 0x00001fff07027589 */ /* 0x0004e200000e0000 */
[----:B-1----:R-:W-:-:S13]  /*0080*/  ISETP.NE.OR P0, PT, R3, RZ, !P0 ;  /* 0x000000ff0300720c */ /* 0x002fda0004705670 */
[----:B0-23--:R-:W-:Y:S05]  /*0090*/  @P0 BRA `(.L_x_1) ;  /* 0x0000000000200947 */ /* 0x00dfea0003800000 */
[----:B------:R-:W-:Y:S02]  /*00a0*/  ULDC.64 UR4, c[0x0][0x198] ;  /* 0x0000660000047ab9 */ /* 0x000fe40000000a00 */
[----:B------:R-:W-:Y:S02]  /*00b0*/  UIADD3 UR6, UP0, UR4, 0xf0, URZ ;  /* 0x000000f004067890 */ /* 0x000fe4000ff1e03f */
[----:B------:R-:W-:Y:S02]  /*00c0*/  UIADD3 UR4, UP1, UR4, 0x1f0, URZ ;  /* 0x000001f004047890 */ /* 0x000fe4000ff3e03f */
[----:B------:R-:W-:Y:S02]  /*00d0*/  UIADD3.X UR7, URZ, UR5, URZ, UP0, !UPT ;  /* 0x000000053f077290 */ /* 0x000fe400087fe43f */
[----:B------:R-:W-:-:S07]  /*00e0*/  UIADD3.X UR5, URZ, UR5, URZ, UP1, !UPT ;  /* 0x000000053f057290 */ /* 0x000fce0008ffe43f */
[----:B------:R0:W-:Y:S02]  /*00f0*/  UTMACCTL.PF [UR6] ;  /* 0x00000000060079b9 */ /* 0x0001e40008040000 */
[----:B------:R0:W-:Y:S02]  /*0100*/  UTMACCTL.PF [UR4] ;  /* 0x00000000040079b9 */ /* 0x0001e40008040000 */
[----:B0-----:R-:W-:Y:S01]  /*0110*/  NOP ;  /* 0x0000000000007918 */ /* 0x001fe20000000000 */
.L_x_1:
[----:B------:R-:W-:Y:S05]  /*0120*/  BSYNC B0 ;  /* 0x0000000000007941 */ /* 0x000fea0003800000 */
.L_x_0:
[----:B------:R-:W0:Y:S02]  /*0130*/  SHFL.IDX PT, R5, R0, RZ, 0x1f ;  /* 0x00001fff00057589 */ /* 0x000e2400000e0000 */
[----:B0-----:R-:W-:-:S13]  /*0140*/  ISETP.NE.AND P0, PT, R5, RZ, PT ;  /* 0x000000ff0500720c */ /* 0x001fda0003f05270 */
[----:B------:R-:W-:Y:S05]  /*0150*/  @P0 BRA `(.L_x_2) ;  /* 0x0000000000700947 */ /* 0x000fea0003800000 */
[----:B------:R-:W0:Y:S01]  /*0160*/  S2UR UR8, SR_CgaCtaId ;  /* 0x00000000000879c3 */ /* 0x000e220000008800 */
[----:B------:R-:W-:Y:S01]  /*0170*/  UMOV UR4, 0x400 ;  /* 0x0000040000047882 */ /* 0x000fe20000000000 */
[----:B------:R-:W-:Y:S01]  /*0180*/  UMOV UR5, 0x1 ;  /* 0x0000000100057882 */ /* 0x000fe20000000000 */
[----:B------:R-:W-:Y:S01]  /*0190*/  UMOV UR6, 0xa ;  /* 0x0000000a00067882 */ /* 0x000fe20000000000 */
[----:B------:R-:W-:Y:S01]  /*01a0*/  ELECT P0, URZ, PT ;  /* 0x00000000003f782f */ /* 0x000fe20003800000 */
[----:B------:R-:W-:-:S04]  /*01b0*/  UIADD3 UR6, -UR6, 0x100000, URZ ;  /* 0x0010000006067890 */ /* 0x000fc8000fffe13f */
[----:B------:R-:W-:Y:S02]  /*01c0*/  USHF.L.U32 UR7, UR6, 0xb, URZ ;  /* 0x0000000b06077899 */ /* 0x000fe4000800063f */
[----:B------:R-:W-:Y:S02]  /*01d0*/  USHF.L.U32 UR6, UR6, 0x1, URZ ;  /* 0x0000000106067899 */ /* 0x000fe4000800063f */
[----:B0-----:R-:W-:Y:S02]  /*01e0*/  ULEA UR8, UR8, UR4, 0x18 ;  /* 0x0000000408087291 */ /* 0x001fe4000f8ec03f */
[----:B------:R-:W-:-:S04]  /*01f0*/  UIADD3 UR4, -UR5, 0x100000, URZ ;  /* 0x0010000005047890 */ /* 0x000fc8000fffe13f */
[----:B------:R-:W-:Y:S02]  /*0200*/  USHF.L.U32 UR5, UR4, 0xb, URZ ;  /* 0x0000000b04057899 */ /* 0x000fe4000800063f */
[----:B------:R-:W-:Y:S01]  /*0210*/  USHF.L.U32 UR4, UR4, 0x1, URZ ;  /* 0x0000000104047899 */ /* 0x000fe2000800063f */
[----:B------:R-:W0:Y:S11]  /*0220*/  FENCE.VIEW.ASYNC.S ;  /* 0x00000000000073c6 */ /* 0x000e360000000000 */
[----:B0-----:R0:W1:Y:S01]  /*0230*/  SYNCS.EXCH.64 URZ, [UR8], UR4 ;  /* 0x00000004083f75b2 */ /* 0x0010620008000100 */
[----:B------:R0:W2:Y:S01]  /*0240*/  SYNCS.EXCH.64 URZ, [UR8+0x38], UR6 ;  /* 0x00003806083f75b2 */ /* 0x0000a20008000100 */
[----:B------:R0:W3:Y:S01]  /*0250*/  SYNCS.EXCH.64 URZ, [UR8+0x8], UR4 ;  /* 0x00000804083f75b2 */ /* 0x0000e20008000100 */
[----:B------:R0:W4:Y:S01]  /*0260*/  SYNCS.EXCH.64 URZ, [UR8+0x40], UR6 ;  /* 0x00004006083f75b2 */ /* 0x0001220008000100 */
[----:B------:R0:W0:Y:S01]  /*0270*/  SYNCS.EXCH.64 URZ, [UR8+0x10], UR4 ;  /* 0x00001004083f75b2 */ /* 0x0000220008000100 */
        /* <DEDUP_REMOVED lines=9> */
[----:B------:R-:W-:Y:S01]  /*0310*/  NOP ;  /* 0x0000000000007918 */ /* 0x000fe20000000000 */
.L_x_2:
[----:B------:R-:W-:Y:S01]  /*0320*/  SHF.R.S32.HI R4, RZ, 0x1f, R95 ;  /* 0x0000001fff047819 */ /* 0x000fe2000001145f */
[----:B------:R-:W5:Y:S01]  /*0330*/  SHFL.IDX PT, R0, R0, RZ, 0x1f ;  /* 0x00001fff00007589 */ /* 0x000f6200000e0000 */
[----:B0-----:R-:W0:Y:S01]  /*0340*/  S2UR UR8, SR_CTAID.X ;  /* 0x00000000000879c3 */ /* 0x001e220000002500 */
[----:B------:R-:W-:Y:S02]  /*0350*/  ELECT P0, URZ, PT ;  /* 0x00000000003f782f */ /* 0x000fe40003800000 */
[----:B------:R-:W-:Y:S01]  /*0360*/  LEA.HI R4, R4, R95, RZ, 0x7 ;  /* 0x0000005f04047211 */ /* 0x000fe200078f38ff */
[----:B------:R-:W-:Y:S01]  /*0370*/  ULDC UR4, c[0x0][0x150] ;  /* 0x0000540000047ab9 */ /* 0x000fe20000000800 */
[----:B------:R-:W-:Y:S01]  /*0380*/  SHF.R.S32.HI R6, RZ, 0x1f, R5 ;  /* 0x0000001fff067819 */ /* 0x000fe20000011405 */
[----:B------:R-:W-:Y:S01]  /*0390*/  NOP ;  /* 0x0000000000007918 */ /* 0x000fe20000000000 */
[----:B------:R-:W-:Y:S01]  /*03a0*/  LOP3.LUT R4, R4, 0xffffff80, RZ, 0xc0, !PT ;  /* 0xffffff8004047812 */ /* 0x000fe200078ec0ff */
[----:B------:R-:W-:Y:S01]  /*03b0*/  NOP ;  /* 0x0000000000007918 */ /* 0x000fe20000000000 */
[----:B------:R-:W-:Y:S01]  /*03c0*/  LEA.HI R6, R6, R5, RZ, 0x2 ;  /* 0x0000000506067211 */ /* 0x000fe200078f10ff */
[----:B------:R-:W1:Y:S01]  /*03d0*/  LDC R11, c[0x0][0x144] ;  /* 0x00005100ff0b7b82 */ /* 0x000e620000000800 */
[----:B------:R-:W-:Y:S01]  /*03e0*/  IMAD.MOV.U32 R22, RZ, RZ, 0x1 ;  /* 0x00000001ff167424 */ /* 0x000fe200078e00ff */
[----:B------:R-:W-:Y:S01]  /*03f0*/  ISETP.NE.AND P3, PT, R2, RZ, PT ;  /* 0x000000ff0200720c */ /* 0x000fe20003f65270 */
[----:B------:R-:W-:Y:S01]  /*0400*/  IMAD.IADD R8, R95, 0x1, -R4 ;  /* 0x000000015f087824 */ /* 0x000fe200078e0a04 */
[----:B------:R-:W-:Y:S01]  /*0410*/  LOP3.LUT R6, R6, 0x3ffffffc, RZ, 0xc0, !PT ;  /* 0x3ffffffc06067812 */ /* 0x000fe200078ec0ff */
[----:B------:R-:W2:Y:S03]  /*0420*/  S2R R4, SR_CTAID.Y ;  /* 0x0000000000047919 */ /* 0x000ea60000002600 */
[----:B------:R-:W-:Y:S01]  /*0430*/  SHF.R.S32.HI R9, RZ, 0x1f, R8 ;  /* 0x0000001fff097819 */ /* 0x000fe20000011408 */
[----:B------:R-:W-:Y:S01]  /*0440*/  IMAD.IADD R6, R5, 0x1, -R6 ;  /* 0x0000000105067824 */ /* 0x000fe200078e0a06 */
[----:B------:R-:W3:Y:S02]  /*0450*/  LDC R13, c[0x0][0x140] ;  /* 0x00005000ff0d7b82 */ /* 0x000ee40000000800 */
[----:B------:R-:W-:-:S02]  /*0460*/  LEA.HI R9, R9, R8, RZ, 0x3 ;  /* 0x0000000809097211 */ /* 0x000fc400078f18ff */
[----:B-----5:R-:W-:Y:S02]  /*0470*/  ISETP.NE.OR P0, PT, R0, RZ, !P0 ;  /* 0x000000ff0000720c */ /* 0x020fe40004705670 */
[--C-:B------:R-:W-:Y:S02]  /*0480*/  SHF.R.S32.HI R0, RZ, 0x3, R9.reuse ;  /* 0x00000003ff007819 */ /* 0x100fe40000011409 */
[----:B0-----:R-:W-:Y:S02]  /*0490*/  I2FP.F32.U32 R10, UR8 ;  /* 0x00000008000a7c45 */ /* 0x001fe40008201000 */
[----:B------:R-:W-:-:S03]  /*04a0*/  SHF.R.S32.HI R9, RZ, 0x1f, R9 ;  /* 0x0000001fff097819 */ /* 0x000fc60000011409 */
[----:B------:R-:W-:Y:S01]  /*04b0*/  FMUL R10, R10, UR4 ;  /* 0x000000040a0a7c20 */ /* 0x000fe20008400000 */
[----:B------:R-:W-:Y:S01]  /*04c0*/  LEA.HI R9, R9, R0, RZ, 0x2 ;  /* 0x0000000009097211 */ /* 0x000fe200078f10ff */
[----:B------:R-:W-:Y:S02]  /*04d0*/  ULDC UR4, c[0x0][0x154] ;  /* 0x0000550000047ab9 */ /* 0x000fe40000000800 */
[----:B------:R-:W-:Y:S01]  /*04e0*/  VOTEU.ALL UP0, P0 ;  /* 0x00000000003f7886 */ /* 0x000fe20000000000 */
[----:B------:R-:W-:Y:S01]  /*04f0*/  LOP3.LUT R9, R9, 0xfffffffc, RZ, 0xc0, !PT ;  /* 0xfffffffc09097812 */ /* 0x000fe200078ec0ff */
[----:B------:R-:W0:Y:S01]  /*0500*/  F2I.U32.TRUNC.NTZ R10, R10 ;  /* 0x0000000a000a7305 */ /* 0x000e22000020f000 */
[----:B------:R-:W-:Y:S02]  /*0510*/  VOTEU.ALL UP1, P0 ;  /* 0x00000000003f7886 */ /* 0x000fe40000020000 */
[----:B------:R-:W5:Y:S01]  /*0520*/  @!UP0 S2UR UR7, SR_CgaCtaId ;  /* 0x00000000000789c3 */ /* 0x000f620000008800 */
[----:B------:R-:W-:Y:S01]  /*0530*/  IMAD.IADD R9, R0, 0x1, -R9 ;  /* 0x0000000100097824 */ /* 0x000fe200078e0a09 */
[----:B------:R-:W-:Y:S01]  /*0540*/  SHF.R.S32.HI R0, RZ, 0x1f, R3 ;  /* 0x0000001fff007819 */ /* 0x000fe20000011403 */
[----:B------:R-:W-:Y:S01]  /*0550*/  @!UP0 UMOV UR6, 0x400 ;  /* 0x0000040000068882 */ /* 0x000fe20000000000 */
[----:B---3--:R-:W-:Y:S01]  /*0560*/  ISETP.EQ.U32.AND P2, PT, R13, 0x1, PT ;  /* 0x000000010d00780c */ /* 0x008fe20003f42070 */
[----:B------:R-:W-:Y:S01]  /*0570*/  IMAD R19, R6, 0x4, R9 ;  /* 0x0000000406137824 */ /* 0x000fe200078e0209 */
[----:B--2---:R-:W-:-:S02]  /*0580*/  I2FP.F32.U32 R12, R4 ;  /* 0x00000004000c7245 */ /* 0x004fc40000201000 */
[----:B------:R-:W2:Y:S01]  /*0590*/  LDC R9, c[0x0][0x148] ;  /* 0x00005200ff097b82 */ /* 0x000ea20000000800 */
[----:B------:R-:W-:Y:S02]  /*05a0*/  LEA.HI R0, R0, R3, RZ, 0x2 ;  /* 0x0000000300007211 */ /* 0x000fe400078f10ff */
[----:B------:R-:W-:Y:S01]  /*05b0*/  LEA.HI R6, R19, R19, RZ, 0x1 ;  /* 0x0000001313067211 */ /* 0x000fe200078f08ff */
[----:B0-----:R-:W-:Y:S02]  /*05c0*/  IMAD.MOV R14, RZ, RZ, -R10 ;  /* 0x000000ffff0e7224 */ /* 0x001fe400078e0a0a */
[----:B------:R-:W-:Y:S01]  /*05d0*/  FMUL R12, R12, UR4 ;  /* 0x000000040c0c7c20 */ /* 0x000fe20008400000 */
[----:B------:R-:W-:Y:S01]  /*05e0*/  LOP3.LUT R0, R0, 0xfffffffc, RZ, 0xc0, !PT ;  /* 0xfffffffc00007812 */ /* 0x000fe200078ec0ff */
[----:B------:R-:W-:Y:S01]  /*05f0*/  UMOV UR4, 0x20 ;  /* 0x0000002000047882 */ /* 0x000fe20000000000 */
[----:B------:R-:W-:Y:S01]  /*0600*/  LOP3.LUT R10, R6, 0xfffffffe, RZ, 0xc0, !PT ;  /* 0xfffffffe060a7812 */ /* 0x000fe200078ec0ff */
[----:B-1----:R-:W-:Y:S01]  /*0610*/  IMAD R6, R11, R14, UR8 ;  /* 0x000000080b067e24 */ /* 0x002fe2000f8e020e */
[----:B------:R-:W-:-:S04]  /*0620*/  @!UP0 UIADD3 UR4, -UR4, 0x100000, URZ ;  /* 0x0010000004048890 */ /* 0x000fc8000fffe13f */
[----:B------:R-:W-:Y:S02]  /*0630*/  @!UP0 USHF.L.U32 UR5, UR4, 0xb, URZ ;  /* 0x0000000b04058899 */ /* 0x000fe4000800063f */
[----:B------:R-:W-:Y:S01]  /*0640*/  @!UP0 USHF.L.U32 UR4, UR4, 0x1, URZ ;  /* 0x0000000104048899 */ /* 0x000fe2000800063f */
[----:B------:R-:W0:Y:S01]  /*0650*/  F2I.U32.TRUNC.NTZ R12, R12 ;  /* 0x0000000c000c7305 */ /* 0x000e22000020f000 */
[----:B------:R-:W-:Y:S02]  /*0660*/  IMAD.IADD R3, R3, 0x1, -R0 ;  /* 0x0000000103037824 */ /* 0x000fe400078e0a00 */
[C---:B------:R-:W-:Y:S02]  /*0670*/  IMAD.IADD R11, R19.reuse, 0x1, -R10 ;  /* 0x00000001130b7824 */ /* 0x040fe400078e0a0a */
[----:B------:R-:W-:Y:S01]  /*0680*/  IMAD.SHL.U32 R10, R19, 0x4, RZ ;  /* 0x00000004130a7824 */ /* 0x000fe200078e00ff */
[----:B-----5:R-:W-:Y:S01]  /*0690*/  @!UP0 ULEA UR6, UR7, UR6, 0x18 ;  /* 0x0000000607068291 */ /* 0x020fe2000f8ec03f */
[----:B------:R-:W-:Y:S01]  /*06a0*/  ISETP.NE.AND P1, PT, R3, 0x3, PT ;  /* 0x000000030300780c */ /* 0x000fe20003f25270 */
[----:B------:R-:W-:Y:S01]  /*06b0*/  VOTEU.ALL UP0, P0 ;  /* 0x00000000003f7886 */ /* 0x000fe20000000000 */
[----:B------:R-:W-:-:S02]  /*06c0*/  ISETP.NE.AND P4, PT, R11, R6, PT ;  /* 0x000000060b00720c */ /* 0x000fc40003f85270 */
[----:B------:R-:W-:Y:S02]  /*06d0*/  LOP3.LUT R19, R19, 0xc, R10, 0x78, !PT ;  /* 0x0000000c13137812 */ /* 0x000fe400078e780a */
[----:B------:R-:W-:Y:S01]  /*06e0*/  LOP3.LUT P0, RZ, R8, 0x7, RZ, 0xc0, !PT ;  /* 0x0000000708ff7812 */ /* 0x000fe2000780c0ff */
[C---:B------:R-:W-:Y:S01]  /*06f0*/  VIADD R8, R2.reuse, 0xffffffff ;  /* 0xffffffff02087836 */ /* 0x040fe20000000000 */
[----:B------:R-:W-:Y:S01]  /*0700*/  ISETP.EQ.OR P1, PT, R3, RZ, !P1 ;  /* 0x000000ff0300720c */ /* 0x000fe20004f22670 */
[----:B0-----:R-:W-:Y:S01]  /*0710*/  IMAD.MOV R23, RZ, RZ, -R12 ;  /* 0x000000ffff177224 */ /* 0x001fe200078e0a0c */
[----:B------:R-:W-:Y:S01]  /*0720*/  ISETP.LT.U32.AND P0, PT, R19, 0x8, !P0 ;  /* 0x000000081300780c */ /* 0x000fe20004701070 */
[----:B------:R-:W0:Y:S02]  /*0730*/  FENCE.VIEW.ASYNC.S ;  /* 0x00000000000073c6 */ /* 0x000e240000000000 */
[----:B0-----:R0:W1:Y:S01]  /*0740*/  @!UP0 SYNCS.EXCH.64 URZ, [UR6+0x80], UR4 ;  /* 0x00008004063f85b2 */ /* 0x0010620008000100 */
[----:B------:R-:W-:Y:S01]  /*0750*/  ISETP.EQ.AND P1, PT, R2, RZ, P1 ;  /* 0x000000ff0200720c */ /* 0x000fe20000f22270 */
[----:B--2---:R-:W-:Y:S01]  /*0760*/  IMAD R11, R9, R23, R4 ;  /* 0x00000017090b7224 */ /* 0x004fe200078e0204 */
[----:B------:R-:W-:-:S02]  /*0770*/  ISETP.GE.U32.AND P6, PT, R8, 0x2, PT ;  /* 0x000000020800780c */ /* 0x000fc40003fc6070 */
[----:B------:R-:W-:Y:S02]  /*0780*/  @P4 LEA.HI R0, R19, R19, RZ, 0x1 ;  /* 0x0000001313004211 */ /* 0x000fe400078f08ff */
[----:B------:R-:W-:Y:S02]  /*0790*/  SEL R18, RZ, 0x1, !P1 ;  /* 0x00000001ff127807 */ /* 0x000fe40004800000 */
[----:B------:R-:W-:Y:S02]  /*07a0*/  @P4 SHF.R.S32.HI R0, RZ, 0x1, R0 ;  /* 0x00000001ff004819 */ /* 0x000fe40000011400 */
[----:B------:R-:W-:Y:S02]  /*07b0*/  SEL R18, R18, 0x2, P6 ;  /* 0x0000000212127807 */ /* 0x000fe40003000000 */
[----:B------:R-:W-:Y:S02]  /*07c0*/  @P4 ISETP.NE.AND P5, PT, R0, R11, PT ;  /* 0x0000000b0000420c */ /* 0x000fe40003fa5270 */
[----:B------:R-:W-:Y:S01]  /*07d0*/  SEL R11, RZ, 0x1, !P0 ;  /* 0x00000001ff0b7807 */ /* 0x000fe20004000000 */
[----:B------:R0:W2:Y:S01]  /*07e0*/  @!UP1 SYNCS.EXCH.64 URZ, [UR6+0x88], UR4 ;  /* 0x00008804063f95b2 */ /* 0x0000a20008000100 */
[----:B------:R-:W-:Y:S01]  /*07f0*/  @P4 SEL R22, RZ, 0x1, P5 ;  /* 0x00000001ff164807 */ /* 0x000fe20002800000 */
[----:B------:R-:W-:Y:S01]  /*0800*/  NOP ;  /* 0x0000000000007918 */ /* 0x000fe20000000000 */
[----:B------:R-:W-:-:S02]  /*0810*/  LOP3.LUT R0, R95, 0x7f, RZ, 0xc0, !PT ;  /* 0x0000007f5f007812 */ /* 0x000fc400078ec0ff */
[----:B------:R-:W-:Y:S01]  /*0820*/  LOP3.LUT R22, R22, R11, RZ, 0xc0, !PT ;  /* 0x0000000b16167212 */ /* 0x000fe200078ec0ff */
[----:B01----:R-:W-:Y:S06]  /*0830*/  @!P2 BRA `(.L_x_3) ;  /* 0x000000000008a947 */ /* 0x003fec0003800000 */
[----:B--2-4-:R-:W-:Y:S01]  /*0840*/  UCGABAR_ARV ;  /* 0x00000000000079c7 */ /* 0x014fe20008000000 */
[----:B------:R-:W-:Y:S05]  /*0850*/  BRA `(.L_x_4) ;  /* 0x0000000000047947 */ /* 0x000fea0003800000 */
.L_x_3:
[----:B--2-4-:R-:W-:Y:S01]  /*0860*/  NOP ;  /* 0x0000000000007918 */ /* 0x014fe20000000000 */
.L_x_4:
[----:B------:R-:W0:Y:S01]  /*0870*/  LDC R2, c[0x0][0x65c] ;  /* 0x00019700ff027b82 */ /* 0x000e220000000800 */
[----:B------:R-:W-:Y:S02]  /*0880*/  IMAD.U32 R10, RZ, RZ, UR8 ;  /* 0x00000008ff0a7e24 */ /* 0x000fe4000f8e00ff */
[----:B------:R-:W-:Y:S01]  /*0890*/  IMAD.MOV.U32 R11, RZ, RZ, RZ ;  /* 0x000000ffff0b7224 */ /* 0x000fe200078e00ff */
[----:B0-----:R-:W-:-:S04]  /*08a0*/  ISETP.NE.AND P1, PT, R2, 0x1, PT ;  /* 0x000000010200780c */ /* 0x001fc80003f25270 */
[----:B------:R-:W-:-:S09]  /*08b0*/  P2R R5, PR, RZ, 0x2 ;  /* 0x00000002ff057803 */ /* 0x000fd20000000000 */
[----:B------:R-:W0:Y:S01]  /*08c0*/  @P1 LDC R17, c[0x0][0x10] ;  /* 0x00000400ff111b82 */ /* 0x000e220000000800 */
[----:B------:R-:W-:Y:S02]  /*08d0*/  @P1 IMAD.MOV.U32 R5, RZ, RZ, RZ ;  /* 0x000000ffff051224 */ /* 0x000fe400078e00ff */
[----:B------:R-:W-:-:S05]  /*08e0*/  @P1 IMAD.MOV.U32 R15, RZ, RZ, RZ ;  /* 0x000000ffff0f1224 */ /* 0x000fca00078e00ff */
[----:B------:R-:W1:Y:S01]  /*08f0*/  @!P1 LDC R13, c[0x0][0xc] ;  /* 0x00000300ff0d9b82 */ /* 0x000e620000000800 */
[----:B------:R-:W-:Y:S01]  /*0900*/  ULDC UR4, c[0x0][0xc] ;  /* 0x0000030000047ab9 */ /* 0x000fe20000000800 */
[----:B------:R-:W-:Y:S01]  /*0910*/  ULDC UR5, c[0x0][0x10] ;  /* 0x0000040000057ab9 */ /* 0x000fe20000000800 */
[----:B------:R-:W-:Y:S01]  /*0920*/  ULDC UR6, c[0x0][0x14] ;  /* 0x0000050000067ab9 */ /* 0x000fe20000000800 */
[----:B------:R-:W-:-:S04]  /*0930*/  UIMAD.WIDE.U32 UR4, UR4, UR5, URZ ;  /* 0x00000005040472a5 */ /* 0x000fc8000f8e003f */
[----:B------:R-:W-:Y:S02]  /*0940*/  UIMAD.WIDE.U32 UR36, UR4, UR6, URZ ;  /* 0x00000006042472a5 */ /* 0x000fe4000f8e003f */
[----:B------:R-:W-:-:S04]  /*0950*/  UIMAD UR42, UR5, UR6, URZ ;  /* 0x00000006052a72a4 */ /* 0x000fc8000f8e023f */
[----:B------:R-:W-:Y:S01]  /*0960*/  UIADD3 UR42, UR37, UR42, URZ ;  /* 0x0000002a252a7290 */ /* 0x000fe2000fffe03f */
[----:B0-----:R-:W-:-:S04]  /*0970*/  @P1 IMAD.WIDE.U32 R16, R17, UR8, R4 ;  /* 0x0000000811101c25 */ /* 0x001fc8000f8e0004 */
[----:B------:R-:W-:Y:S02]  /*0980*/  @P1 IMAD.IADD R17, R17, 0x1, R15 ;  /* 0x0000000111111824 */ /* 0x000fe400078e020f */
[----:B-1----:R-:W-:-:S04]  /*0990*/  @!P1 IMAD.WIDE.U32 R10, R4, R13, R10 ;  /* 0x0000000d040a9225 */ /* 0x002fc800078e000a */
[----:B------:R-:W-:Y:S02]  /*09a0*/  @!P1 IMAD.MOV.U32 R16, RZ, RZ, R10 ;  /* 0x000000ffff109224 */ /* 0x000fe400078e000a */
[----:B------:R-:W-:Y:S01]  /*09b0*/  @!P1 IMAD.MOV.U32 R17, RZ, RZ, R11 ;  /* 0x000000ffff119224 */ /* 0x000fe200078e000b */
[----:B------:R-:W-:Y:S06]  /*09c0*/  @!P2 BRA `(.L_x_5) ;  /* 0x00000000000ca947 */ /* 0x000fec0003800000 */
[----:B------:R-:W-:Y:S01]  /*09d0*/  UCGABAR_WAIT ;  /* 0x0000000000007dc7 */ /* 0x000fe20008000000 */
[----:B------:R-:W-:Y:S01]  /*09e0*/  CCTL.IVALL ;  /* 0x00000000ff00798f */ /* 0x000fe20002000000 */
[----:B------:R-:W-:Y:S05]  /*09f0*/  BRA `(.L_x_6) ;  /* 0x0000000000047947 */ /* 0x000fea0003800000 */
.L_x_5:
[----:B------:R-:W-:Y:S06]  /*0a00*/  BAR.SYNC.DEFER_BLOCKING 0x0 ;  /* 0x0000000000007b1d */ /* 0x000fec0000010000 */
.L_x_6:
[----:B------:R-:W-:Y:S05]  /*0a10*/  @!P3 BRA `(.L_x_7) ;  /* 0x0000005c00c4b947 */ /* 0x000fea0003800000 */
[----:B------:R-:W-:-:S13]  /*0a20*/  ISETP.GT.U32.AND P0, PT, R8, 0x1, PT ;  /* 0x000000010800780c */ /* 0x000fda0003f04070 */
[----:B------:R-:W-:Y:S05]  /*0a30*/  @P0 EXIT ;  /* 0x000000000000094d */ /* 0x000fea0003800000 */
[----:B------:R-:W-:Y:S01]  /*0a40*/  ULDC.64 UR4, c[0x0][0x650] ;  /* 0x0001940000047ab9 */ /* 0x000fe20000000a00 */
[----:B------:R-:W-:Y:S01]  /*0a50*/  PRMT R3, RZ, 0x7610, R3 ;  /* 0x00007610ff037816 */ /* 0x000fe20000000003 */
[----:B------:R-:W-:Y:S01]  /*0a60*/  IMAD.MOV.U32 R103, RZ, RZ, -0x1 ;  /* 0xffffffffff677424 */ /* 0x000fe200078e00ff */
[----:B------:R-:W-:Y:S01]  /*0a70*/  ISETP.GE.U32.AND P0, PT, R16, UR4, PT ;  /* 0x0000000410007c0c */ /* 0x000fe2000bf06070 */
[----:B------:R-:W-:Y:S02]  /*0a80*/  IMAD.MOV.U32 R100, RZ, RZ, -0x1 ;  /* 0xffffffffff647424 */ /* 0x000fe400078e00ff */
[----:B------:R-:W-:Y:S01]  /*0a90*/  IMAD.MOV.U32 R101, RZ, RZ, -0x1 ;  /* 0xffffffffff657424 */ /* 0x000fe200078e00ff */
[----:B------:R-:W-:-:S13]  /*0aa0*/  ISETP.GE.U32.AND.EX P0, PT, R17, UR5, PT, P0 ;  /* 0x0000000511007c0c */ /* 0x000fda000bf06100 */
[----:B------:R-:W-:Y:S05]  /*0ab0*/  @P0 BRA `(.L_x_8) ;  /* 0x0000000400280947 */ /* 0x000fea0003800000 */
[----:B------:R-:W0:Y:S01]  /*0ac0*/  LDC.64 R24, c[0x0][0x628] ;  /* 0x00018a00ff187b82 */ /* 0x000e220000000a00 */
[----:B------:R-:W-:Y:S02]  /*0ad0*/  IMAD.MOV.U32 R10, RZ, RZ, R16 ;  /* 0x000000ffff0a7224 */ /* 0x000fe400078e0010 */
[----:B------:R-:W-:-:S05]  /*0ae0*/  IMAD.MOV.U32 R11, RZ, RZ, R17 ;  /* 0x000000ffff0b7224 */ /* 0x000fca00078e0011 */
[----:B------:R-:W1:Y:S08]  /*0af0*/  LDC R8, c[0x0][0x630] ;  /* 0x00018c00ff087b82 */ /* 0x000e700000000800 */
[----:B------:R-:W2:Y:S01]  /*0b00*/  LDC.64 R26, c[0x0][0x620] ;  /* 0x00018800ff1a7b82 */ /* 0x000ea20000000a00 */
[----:B0-----:R-:W-:-:S04]  /*0b10*/  ISETP.NE.U32.AND P0, PT, R24, RZ, PT ;  /* 0x000000ff1800720c */ /* 0x001fc80003f05070 */
[----:B------:R-:W-:-:S13]  /*0b20*/  ISETP.NE.AND.EX P0, PT, R25, RZ, PT, P0 ;  /* 0x000000ff1900720c */ /* 0x000fda0003f05300 */
[----:B-12---:R-:W-:Y:S05]  /*0b30*/  @!P0 BRA `(.L_x_9) ;  /* 0x0000000000288947 */ /* 0x006fea0003800000 */
[----:B------:R-:W0:Y:S02]  /*0b40*/  LDC R3, c[0x0][0x634] ;  /* 0x00018d00ff037b82 */ /* 0x000e240000000800 */
[----:B0-----:R-:W-:-:S05]  /*0b50*/  IADD3 R3, P0, R16, R3, RZ ;  /* 0x0000000310037210 */ /* 0x001fca0007f1e0ff */
[----:B------:R-:W-:-:S04]  /*0b60*/  IMAD.X R21, RZ, RZ, R17, P0 ;  /* 0x000000ffff157224 */ /* 0x000fc800000e0611 */
[----:B------:R-:W-:-:S04]  /*0b70*/  IMAD.WIDE.U32 R10, R21, R24, RZ ;  /* 0x00000018150a7225 */ /* 0x000fc800078e00ff */
[----:B------:R-:W-:-:S04]  /*0b80*/  IMAD.WIDE.U32 R12, P0, R3, R25, R10 ;  /* 0x00000019030c7225 */ /* 0x000fc8000780000a */
[----:B------:R-:W-:-:S04]  /*0b90*/  IMAD.WIDE.U32 R10, R3, R24, RZ ;  /* 0x00000018030a7225 */ /* 0x000fc800078e00ff */
[----:B------:R-:W-:Y:S01]  /*0ba0*/  IMAD.X R15, RZ, RZ, RZ, P0 ;  /* 0x000000ffff0f7224 */ /* 0x000fe200000e06ff */
[----:B------:R-:W-:Y:S01]  /*0bb0*/  IADD3 RZ, P0, R11, R12, RZ ;  /* 0x0000000c0bff7210 */ /* 0x000fe20007f1e0ff */
[----:B------:R-:W-:-:S04]  /*0bc0*/  IMAD.MOV.U32 R14, RZ, RZ, R13 ;  /* 0x000000ffff0e7224 */ /* 0x000fc800078e000d */
[----:B------:R-:W-:-:S08]  /*0bd0*/  IMAD.WIDE.U32.X R10, R21, R25, R14, P0 ;  /* 0x00000019150a7225 */ /* 0x000fd000000e040e */
.L_x_9:
[----:B------:R-:W0:Y:S01]  /*0be0*/  LDC.64 R30, c[0x0][0x640] ;  /* 0x00019000ff1e7b82 */ /* 0x000e220000000a00 */
[-CC-:B------:R-:W-:Y:S01]  /*0bf0*/  SHF.R.U64 R101, R10, R8.reuse, R11.reuse ;  /* 0x000000080a657219 */ /* 0x180fe2000000120b */
[----:B------:R-:W-:Y:S01]  /*0c00*/  IMAD R29, R9, R23, R4 ;  /* 0x00000017091d7224 */ /* 0x000fe200078e0204 */
[----:B------:R-:W-:Y:S01]  /*0c10*/  SHF.R.U32.HI R3, RZ, R8, R11 ;  /* 0x00000008ff037219 */ /* 0x000fe2000001160b */
[----:B------:R-:W-:Y:S01]  /*0c20*/  IMAD.MOV.U32 R23, RZ, RZ, 0x1 ;  /* 0x00000001ff177424 */ /* 0x000fe200078e00ff */
[----:B------:R-:W-:-:S03]  /*0c30*/  IADD3 R5, P0, RZ, -R101, RZ ;  /* 0x80000065ff057210 */ /* 0x000fc60007f1e0ff */
[----:B------:R-:W1:Y:S02]  /*0c40*/  LDC R12, c[0x0][0x618] ;  /* 0x00018600ff0c7b82 */ /* 0x000e640000000800 */
[----:B------:R-:W-:Y:S02]  /*0c50*/  IMAD.X R3, RZ, RZ, ~R3, P0 ;  /* 0x000000ffff037224 */ /* 0x000fe400000e0e03 */
[----:B------:R-:W-:-:S04]  /*0c60*/  IMAD.WIDE.U32 R10, R5, R26, R16 ;  /* 0x0000001a050a7225 */ /* 0x000fc800078e0010 */
[----:B------:R-:W2:Y:S01]  /*0c70*/  LDC R20, c[0x0][0x608] ;  /* 0x00018200ff147b82 */ /* 0x000ea20000000800 */
[----:B------:R-:W-:Y:S02]  /*0c80*/  IMAD R8, R3, R26, RZ ;  /* 0x0000001a03087224 */ /* 0x000fe400078e02ff */
[----:B------:R-:W-:Y:S02]  /*0c90*/  IMAD.MOV.U32 R3, RZ, RZ, -0x1 ;  /* 0xffffffffff037424 */ /* 0x000fe400078e00ff */
[----:B------:R-:W-:-:S03]  /*0ca0*/  IMAD R5, R5, R27, R8 ;  /* 0x0000001b05057224 */ /* 0x000fc600078e0208 */
[----:B------:R-:W3:Y:S01]  /*0cb0*/  LDC R28, c[0x0][0x658] ;  /* 0x00019600ff1c7b82 */ /* 0x000ee20000000800 */
[----:B------:R-:W-:Y:S01]  /*0cc0*/  IMAD.IADD R5, R11, 0x1, R5 ;  /* 0x000000010b057824 */ /* 0x000fe200078e0205 */
[----:B0-----:R-:W-:-:S04]  /*0cd0*/  ISETP.NE.U32.AND P0, PT, R30, RZ, PT ;  /* 0x000000ff1e00720c */ /* 0x001fc80003f05070 */
[----:B------:R-:W-:Y:S02]  /*0ce0*/  ISETP.NE.AND.EX P0, PT, R31, RZ, PT, P0 ;  /* 0x000000ff1f00720c */ /* 0x000fe40003f05300 */
[----:B------:R-:W0:Y:S01]  /*0cf0*/  LDC R24, c[0x0][0x600] ;  /* 0x00018000ff187b82 */ /* 0x000e220000000800 */
[-CC-:B-1----:R-:W-:Y:S02]  /*0d00*/  SHF.R.U64 R14, R10, R12.reuse, R5.reuse ;  /* 0x0000000c0a0e7219 */ /* 0x182fe40000001205 */
[----:B------:R-:W-:-:S05]  /*0d10*/  SHF.R.U32.HI R5, RZ, R12, R5 ;  /* 0x0000000cff057219 */ /* 0x000fca0000011605 */
[----:B------:R-:W1:Y:S01]  /*0d20*/  LDC R15, c[0x0][0x648] ;  /* 0x00019200ff0f7b82 */ /* 0x000e620000000800 */
[-CC-:B--2---:R-:W-:Y:S02]  /*0d30*/  SHF.R.U64 R27, R14, R20.reuse, R5.reuse ;  /* 0x000000140e1b7219 */ /* 0x184fe40000001205 */
[----:B------:R-:W-:-:S05]  /*0d40*/  SHF.R.U32.HI R5, RZ, R20, R5 ;  /* 0x00000014ff057219 */ /* 0x000fca0000011605 */
[----:B------:R-:W2:Y:S01]  /*0d50*/  LDC R21, c[0x0][0x638] ;  /* 0x00018e00ff157b82 */ /* 0x000ea20000000800 */
[-CC-:B---3--:R-:W-:Y:S02]  /*0d60*/  SHF.R.U64 R20, R27, R28.reuse, R5.reuse ;  /* 0x0000001c1b147219 */ /* 0x188fe40000001205 */
[-C--:B------:R-:W-:Y:S02]  /*0d70*/  SHF.L.U32 R3, R3, R28.reuse, RZ ;  /* 0x0000001c03037219 */ /* 0x080fe400000006ff */
[----:B------:R-:W-:Y:S01]  /*0d80*/  SHF.R.U32.HI R5, RZ, R28, R5 ;  /* 0x0000001cff057219 */ /* 0x000fe20000011605 */
[----:B------:R-:W-:Y:S01]  /*0d90*/  IMAD.MOV.U32 R4, RZ, RZ, R20 ;  /* 0x000000ffff047224 */ /* 0x000fe200078e0014 */
[----:B------:R-:W-:Y:S01]  /*0da0*/  LOP3.LUT R12, RZ, R3, RZ, 0x33, !PT ;  /* 0x00000003ff0c7212 */ /* 0x000fe200078e33ff */
[----:B------:R-:W3:Y:S01]  /*0db0*/  LDC R25, c[0x0][0x610] ;  /* 0x00018400ff197b82 */ /* 0x000ee20000000800 */
[----:B------:R-:W-:Y:S05]  /*0dc0*/  @!P0 BRA `(.L_x_10) ;  /* 0x0000000000288947 */ /* 0x000fea0003800000 */
[----:B------:R-:W4:Y:S02]  /*0dd0*/  LDC R3, c[0x0][0x64c] ;  /* 0x00019300ff037b82 */ /* 0x000f240000000800 */
[----:B----4-:R-:W-:-:S05]  /*0de0*/  IADD3 R3, P0, R20, R3, RZ ;  /* 0x0000000314037210 */ /* 0x010fca0007f1e0ff */
        /* <DEDUP_REMOVED lines=8> */
.L_x_10:
[----:B-1----:R-:W-:Y:S01]  /*0e70*/  SHF.R.U64 R4, R4, R15, R5 ;  /* 0x0000000f04047219 */ /* 0x002fe20000001205 */
[----:B0-----:R-:W-:Y:S01]  /*0e80*/  VIADD R5, R24, 0xffffffff ;  /* 0xffffffff18057836 */ /* 0x001fe20000000000 */
[----:B------:R-:W-:Y:S02]  /*0e90*/  SHF.L.U32 R3, R23, R28, RZ ;  /* 0x0000001c17037219 */ /* 0x000fe400000006ff */
[----:B------:R-:W-:Y:S01]  /*0ea0*/  LOP3.LUT R12, R27, R12, RZ, 0xc0, !PT ;  /* 0x0000000c1b0c7212 */ /* 0x000fe200078ec0ff */
[----:B------:R-:W-:Y:S01]  /*0eb0*/  IMAD.MOV R8, RZ, RZ, -R4 ;  /* 0x000000ffff087224 */ /* 0x000fe200078e0a04 */
[----:B------:R-:W-:Y:S02]  /*0ec0*/  SEL R6, R6, R29, !P1 ;  /* 0x0000001d06067207 */ /* 0x000fe40004800000 */
[----:B------:R-:W-:Y:S01]  /*0ed0*/  LOP3.LUT R5, R14, R5, RZ, 0xc0, !PT ;  /* 0x000000050e057212 */ /* 0x000fe200078ec0ff */
[----:B------:R-:W-:Y:S02]  /*0ee0*/  IMAD R9, R3, R4, R12 ;  /* 0x0000000403097224 */ /* 0x000fe400078e020c */
[----:B--2---:R-:W-:-:S02]  /*0ef0*/  IMAD R3, R8, R21, R20 ;  /* 0x0000001508037224 */ /* 0x004fc400078e0214 */
[----:B---3--:R-:W-:Y:S02]  /*0f00*/  IMAD R6, R9, R25, R6 ;  /* 0x0000001909067224 */ /* 0x008fe400078e0206 */
[----:B------:R-:W-:Y:S02]  /*0f10*/  IMAD R103, R3, R24, R5 ;  /* 0x0000001803677224 */ /* 0x000fe400078e0205 */
[----:B------:R-:W-:-:S03]  /*0f20*/  IMAD.MOV.U32 R4, RZ, RZ, 0x1 ;  /* 0x00000001ff047424 */ /* 0x000fc600078e00ff */
[----:B------:R-:W-:Y:S02]  /*0f30*/  SEL R100, R103, R6, !P1 ;  /* 0x0000000667647207 */ /* 0x000fe40004800000 */
[----:B------:R-:W-:Y:S02]  /*0f40*/  PRMT R3, R4, 0x7610, R3 ;  /* 0x0000761004037816 */ /* 0x000fe40000000003 */
[----:B------:R-:W-:-:S07]  /*0f50*/  SEL R103, R6, R103, !P1 ;  /* 0x0000006706677207 */ /* 0x000fce0004800000 */
.L_x_8:
[----:B------:R-:W-:-:S08]  /*0f60*/  NOP ;  /* 0x0000000000007918 */ /* 0x000fd00000000000 */
[----:B------:R-:W0:Y:S02]  /*0f70*/  USETMAXREG.TRY_ALLOC.CTAPOOL UP0, 0xe8 ;  /* 0x000000e8000079c8 */ /* 0x000e240008000600 */
[----:B0-----:R-:W-:-:S13]  /*0f80*/  PLOP3.LUT P0, PT, PT, PT, UP0, 0x80, 0x0 ;  /* 0x000000000000781c */ /* 0x001fda0003f0f008 */
[----:B------:R-:W-:Y:S05]  /*0f90*/  @!P0 BRA `(.L_x_8) ;  /* 0xfffffffc00f08947 */ /* 0x000fea000383ffff */
[----:B------:R-:W-:Y:S01]  /*0fa0*/  ULDC.64 UR4, c[0x0][0x598] ;  /* 0x0001660000047ab9 */ /* 0x000fe20000000a00 */
[----:B------:R-:W-:Y:S01]  /*0fb0*/  ULDC.64 UR38, c[0x0][0x208] ;  /* 0x0000820000267ab9 */ /* 0x000fe20000000a00 */
[----:B------:R-:W-:-:S04]  /*0fc0*/  ISETP.NE.U32.AND P0, PT, RZ, UR4, PT ;  /* 0x00000004ff007c0c */ /* 0x000fc8000bf05070 */
[----:B------:R-:W-:-:S13]  /*0fd0*/  ISETP.NE.AND.EX P0, PT, RZ, UR5, PT, P0 ;  /* 0x00000005ff007c0c */ /* 0x000fda000bf05300 */
[----:B------:R-:W-:Y:S05]  /*0fe0*/  @!P0 BRA `(.L_x_11) ;  /* 0x00000000001c8947 */ /* 0x000fea0003800000 */
[----:B------:R-:W0:Y:S02]  /*0ff0*/  LDC.64 R4, c[0x0][0x598] ;  /* 0x00016600ff047b82 */ /* 0x000e240000000a00 */
[----:B0-----:R-:W2:Y:S02]  /*1000*/  LDG.E.64 R4, desc[UR38][R4.64] ;  /* 0x0000002604047981 */ /* 0x001ea4000c1e1b00 */
[----:B--2---:R-:W-:-:S04]  /*1010*/  ISETP.NE.U32.AND P0, PT, R4, RZ, PT ;  /* 0x000000ff0400720c */ /* 0x004fc80003f05070 */
[----:B------:R-:W-:-:S13]  /*1020*/  ISETP.NE.AND.EX P0, PT, R5, RZ, PT, P0 ;  /* 0x000000ff0500720c */ /* 0x000fda0003f05300 */
[----:B------:R-:W-:Y:S05]  /*1030*/  @!P0 BRA `(.L_x_11) ;  /* 0x0000000000088947 */ /* 0x000fea0003800000 */
[----:B------:R0:W5:Y:S01]  /*1040*/  LD.E R23, desc[UR38][R4.64] ;  /* 0x0000002604177980 */ /* 0x000162000c101900 */
[----:B------:R-:W-:Y:S05]  /*1050*/  BRA `(.L_x_12) ;  /* 0x0000000000247947 */ /* 0x000fea0003800000 */
.L_x_11:
[----:B------:R-:W-:Y:S02]  /*1060*/  ULDC.64 UR4, c[0x0][0x588] ;  /* 0x0001620000047ab9 */ /* 0x000fe40000000a00 */
[----:B------:R-:W-:-:S04]  /*1070*/  ISETP.NE.U32.AND P0, PT, RZ, UR4, PT ;  /* 0x00000004ff007c0c */ /* 0x000fc8000bf05070 */
[----:B------:R-:W-:-:S13]  /*1080*/  ISETP.NE.AND.EX P0, PT, RZ, UR5, PT, P0 ;  /* 0x00000005ff007c0c */ /* 0x000fda000bf05300 */
[----:B------:R-:W-:Y:S05]  /*1090*/  @!P0 BRA `(.L_x_13) ;  /* 0x00000000000c8947 */ /* 0x000fea0003800000 */
[----:B------:R-:W0:Y:S02]  /*10a0*/  LDC.64 R4, c[0x0][0x588] ;  /* 0x00016200ff047b82 */ /* 0x000e240000000a00 */
[----:B0-----:R1:W5:Y:S01]  /*10b0*/  LDG.E R23, desc[UR38][R4.64] ;  /* 0x0000002604177981 */ /* 0x001362000c1e1900 */
[----:B------:R-:W-:Y:S05]  /*10c0*/  BRA `(.L_x_12) ;  /* 0x0000000000087947 */ /* 0x000fea0003800000 */
.L_x_13:
[----:B------:R-:W-:Y:S02]  /*10d0*/  ULDC UR4, c[0x0][0x580] ;  /* 0x0001600000047ab9 */ /* 0x000fe40000000800 */
[----:B------:R-:W-:-:S07]  /*10e0*/  IMAD.U32 R23, RZ, RZ, UR4 ;  /* 0x00000004ff177e24 */ /* 0x000fce000f8e00ff */
.L_x_12:
[----:B------:R-:W-:Y:S02]  /*10f0*/  ULDC.64 UR4, c[0x0][0x5a0] ;  /* 0x0001680000047ab9 */ /* 0x000fe40000000a00 */
[----:B------:R-:W-:-:S04]  /*1100*/  ISETP.NE.U32.AND P0, PT, RZ, UR4, PT ;  /* 0x00000004ff007c0c */ /* 0x000fc8000bf05070 */
[----:B------:R-:W-:-:S13]  /*1110*/  ISETP.NE.AND.EX P0, PT, RZ, UR5, PT, P0 ;  /* 0x00000005ff007c0c */ /* 0x000fda000bf05300 */
[----:B------:R-:W-:Y:S05]  /*1120*/  @!P0 BRA `(.L_x_14) ;  /* 0x00000000001c8947 */ /* 0x000fea0003800000 */
[----:B01----:R-:W0:Y:S02]  /*1130*/  LDC.64 R4, c[0x0][0x5a0] ;  /* 0x00016800ff047b82 */ /* 0x003e240000000a00 */
[----:B0-----:R-:W2:Y:S02]  /*1140*/  LDG.E.64 R4, desc[UR38][R4.64] ;  /* 0x0000002604047981 */ /* 0x001ea4000c1e1b00 */
[----:B--2---:R-:W-:-:S04]  /*1150*/  ISETP.NE.U32.AND P0, PT, R4, RZ, PT ;  /* 0x000000ff0400720c */ /* 0x004fc80003f05070 */
[----:B------:R-:W-:-:S13]  /*1160*/  ISETP.NE.AND.EX P0, PT, R5, RZ, PT, P0 ;  /* 0x000000ff0500720c */ /* 0x000fda0003f05300 */
[----:B------:R-:W-:Y:S05]  /*1170*/  @!P0 BRA `(.L_x_14) ;  /* 0x0000000000088947 */ /* 0x000fea0003800000 */
[----:B------:R0:W5:Y:S01]  /*1180*/  LD.E R90, desc[UR38][R4.64] ;  /* 0x00000026045a7980 */ /* 0x000162000c101900 */
[----:B------:R-:W-:Y:S05]  /*1190*/  BRA `(.L_x_15) ;  /* 0x0000000000247947 */ /* 0x000fea0003800000 */
.L_x_14:
[----:B------:R-:W-:Y:S02]  /*11a0*/  ULDC.64 UR4, c[0x0][0x590] ;  /* 0x0001640000047ab9 */ /* 0x000fe40000000a00 */
[----:B------:R-:W-:-:S04]  /*11b0*/  ISETP.NE.U32.AND P0, PT, RZ, UR4, PT ;  /* 0x00000004ff007c0c */ /* 0x000fc8000bf05070 */
[----:B------:R-:W-:-:S13]  /*11c0*/  ISETP.NE.AND.EX P0, PT, RZ, UR5, PT, P0 ;  /* 0x00000005ff007c0c */ /* 0x000fda000bf05300 */
[----:B------:R-:W-:Y:S05]  /*11d0*/  @!P0 BRA `(.L_x_16) ;  /* 0x00000000000c8947 */ /* 0x000fea0003800000 */
[----:B------:R-:W2:Y:S02]  /*11e0*/  LDC.64 R90, c[0x0][0x590] ;  /* 0x00016400ff5a7b82 */ /* 0x000ea40000000a00 */
[----:B--2---:R2:W5:Y:S01]  /*11f0*/  LDG.E R90, desc[UR38][R90.64] ;  /* 0x000000265a5a7981 */ /* 0x004562000c1e1900 */
[----:B------:R-:W-:Y:S05]  /*1200*/  BRA `(.L_x_15) ;  /* 0x0000000000087947 */ /* 0x000fea0003800000 */
.L_x_16:
[----:B------:R-:W-:Y:S02]  /*1210*/  ULDC UR4, c[0x0][0x584] ;  /* 0x0001610000047ab9 */ /* 0x000fe40000000800 */
[----:B------:R-:W-:-:S07]  /*1220*/  IMAD.U32 R90, RZ, RZ, UR4 ;  /* 0x00000004ff5a7e24 */ /* 0x000fce000f8e00ff */
.L_x_15:
[----:B------:R-:W-:-:S13]  /*1230*/  LOP3.LUT P0, RZ, R3, 0xff, RZ, 0xc0, !PT ;  /* 0x000000ff03ff7812 */ /* 0x000fda000780c0ff */
[----:B------:R-:W-:Y:S05]  /*1240*/  @!P0 EXIT ;  /* 0x000000000000894d */ /* 0x000fea0003800000 */
[----:B------:R-:W3:Y:S01]  /*1250*/  LDC R93, c[0x0][0x658] ;  /* 0x00019600ff5d7b82 */ /* 0x000ee20000000800 */
[----:B------:R-:W-:Y:S01]  /*1260*/  LOP3.LUT R7, R7, 0x1, RZ, 0xc0, !PT ;  /* 0x0000000107077812 */ /* 0x000fe200078ec0ff */
[----:B------:R-:W-:Y:S01]  /*1270*/  ULDC.64 UR6, c[0x0][0x288] ;  /* 0x0000a20000067ab9 */ /* 0x000fe20000000a00 */
[----:B------:R-:W-:Y:S01]  /*1280*/  SHF.R.U32.HI R3, RZ, 0x2, R95 ;  /* 0x00000002ff037819 */ /* 0x000fe2000001165f */
[----:B------:R-:W-:Y:S01]  /*1290*/  UIADD3 UR4, UR7, 0x3f, URZ ;  /* 0x0000003f07047890 */ /* 0x000fe2000fffe03f */
[----:B------:R-:W-:Y:S01]  /*12a0*/  SHF.R.U32.HI R0, RZ, 0x1, R0 ;  /* 0x00000001ff007819 */ /* 0x000fe20000011600 */
[----:B------:R-:W-:Y:S01]  /*12b0*/  IMAD.SHL.U32 R88, R7, 0x40, RZ ;  /* 0x0000004007587824 */ /* 0x000fe200078e00ff */
[----:B------:R-:W-:Y:S01]  /*12c0*/  LOP3.LUT R3, R3, 0x7, RZ, 0xc0, !PT ;  /* 0x0000000703037812 */ /* 0x000fe200078ec0ff */
[----:B------:R-:W4:Y:S01]  /*12d0*/  LDC.64 R8, c[0x0][0x5c8] ;  /* 0x00017200ff087b82 */ /* 0x000f220000000a00 */
[----:B------:R-:W-:Y:S01]  /*12e0*/  USHF.R.S32.HI UR5, URZ, 0x1f, UR4 ;  /* 0x0000001f3f057899 */ /* 0x000fe20008011404 */
[----:B------:R-:W-:Y:S01]  /*12f0*/  LOP3.LUT R0, R0, 0x30, RZ, 0xc0, !PT ;  /* 0x0000003000007812 */ /* 0x000fe200078ec0ff */
[----:B------:R-:W-:Y:S01]  /*1300*/  IMAD.MOV.U32 R6, RZ, RZ, 0x1 ;  /* 0x00000001ff067424 */ /* 0x000fe200078e00ff */
[--C-:B------:R-:W-:Y:S01]  /*1310*/  LOP3.LUT R88, R88, 0x40, R3.reuse, 0xe2, !PT ;  /* 0x0000004058587812 */ /* 0x100fe200078ee203 */
[----:B------:R-:W-:Y:S01]  /*1320*/  ULEA.HI UR5, UR5, UR4, URZ, 0x6 ;  /* 0x0000000405057291 */ /* 0x000fe2000f8f303f */
[-C--:B01----:R-:W-:Y:S01]  /*1330*/  IADD3 R4, RZ, -R0.reuse, -R3 ;  /* 0x80000000ff047210 */ /* 0x083fe20007ffe803 */
[----:B------:R-:W-:Y:S01]  /*1340*/  IMAD.U32 R5, RZ, RZ, UR6 ;  /* 0x00000006ff057e24 */ /* 0x000fe2000f8e00ff */
[----:B------:R-:W0:Y:S01]  /*1350*/  LDC R97, c[0x0][0x600] ;  /* 0x00018000ff617b82 */ /* 0x000e220000000800 */
[----:B------:R-:W-:Y:S01]  /*1360*/  LOP3.LUT R88, R88, R0, RZ, 0xfc, !PT ;  /* 0x0000000058587212 */ /* 0x000fe200078efcff */
[----:B------:R-:W-:Y:S01]  /*1370*/  IMAD.MOV.U32 R0, RZ, RZ, -0x1 ;  /* 0xffffffffff007424 */ /* 0x000fe200078e00ff */
[----:B------:R-:W-:Y:S01]  /*1380*/  USHF.R.S32.HI UR43, URZ, 0x6, UR5 ;  /* 0x000000063f2b7899 */ /* 0x000fe20008011405 */
[----:B------:R-:W-:Y:S01]  /*1390*/  LOP3.LUT R94, R95, 0x3, RZ, 0xc0, !PT ;  /* 0x000000035f5e7812 */ /* 0x000fe200078ec0ff */
[----:B------:R-:W-:Y:S01]  /*13a0*/  IMAD R4, R7, -0x40, R4 ;  /* 0xffffffc007047824 */ /* 0x000fe200078e0204 */
[C---:B------:R-:W-:Y:S01]  /*13b0*/  LOP3.LUT R96, R95.reuse, 0x80, RZ, 0xc0, !PT ;  /* 0x000000805f607812 */ /* 0x040fe200078ec0ff */
[----:B------:R-:W-:Y:S01]  /*13c0*/  UISETP.LT.AND UP0, UPT, UR43, 0x1, UPT ;  /* 0x000000012b00788c */ /* 0x000fe2000bf01270 */
[-C--:B---3--:R-:W-:Y:S01]  /*13d0*/  SHF.L.U32 R0, R0, R93.reuse, RZ ;  /* 0x0000005d00007219 */ /* 0x088fe200000006ff */
[----:B------:R-:W-:Y:S01]  /*13e0*/  ULDC UR4, c[0x0][0x284] ;  /* 0x0000a10000047ab9 */ /* 0x000fe20000000800 */
[----:B------:R-:W-:Y:S01]  /*13f0*/  IMAD R94, R94, -0x2, R5 ;  /* 0xfffffffe5e5e7824 */ /* 0x000fe200078e0205 */
[----:B------:R-:W-:Y:S01]  /*1400*/  USEL UR44, UR43, 0x1, UP0 ;  /* 0x000000012b2c7887 */ /* 0x000fe20008000000 */
[----:B------:R-:W-:Y:S01]  /*1410*/  SHF.L.U32 R93, R6, R93, RZ ;  /* 0x0000005d065d7219 */ /* 0x000fe200000006ff */
[----:B------:R-:W-:Y:S01]  /*1420*/  IMAD.SHL.U32 R95, R95, 0x2, RZ ;  /* 0x000000025f5f7824 */ /* 0x000fe200078e00ff */
[----:B------:R-:W-:Y:S01]  /*1430*/  LOP3.LUT R102, R18, 0x1, RZ, 0xfc, !PT ;  /* 0x0000000112667812 */ /* 0x000fe200078efcff */
[----:B------:R-:W-:Y:S01]  /*1440*/  VIADD R99, R4, UR4 ;  /* 0x0000000404637c36 */ /* 0x000fe20008000000 */
[C---:B----4-:R-:W-:Y:S01]  /*1450*/  SHF.L.U64.HI R92, R8.reuse, 0x3, R9 ;  /* 0x00000003085c7819 */ /* 0x050fe20000010209 */
[----:B--2---:R-:W-:Y:S01]  /*1460*/  IMAD.SHL.U32 R91, R8, 0x8, RZ ;  /* 0x00000008085b7824 */ /* 0x004fe200078e00ff */
[----:B------:R-:W-:Y:S01]  /*1470*/  SHF.R.U32.HI R96, RZ, 0x7, R96 ;  /* 0x00000007ff607819 */ /* 0x000fe20000011660 */
[----:B------:R-:W-:Y:S01]  /*1480*/  IMAD.MOV.U32 R89, RZ, RZ, RZ ;  /* 0x000000ffff597224 */ /* 0x000fe200078e00ff */
[----:B------:R-:W-:Y:S01]  /*1490*/  LOP3.LUT R98, RZ, R0, RZ, 0x33, !PT ;  /* 0x00000000ff627212 */ /* 0x000fe200078e33ff */
[----:B------:R-:W-:Y:S01]  /*14a0*/  UIADD3 UR44, UR43, -UR44, URZ ;  /* 0x8000002c2b2c7290 */ /* 0x000fe2000fffe03f */
[----:B------:R-:W-:Y:S01]  /*14b0*/  UMOV UR40, URZ ;  /* 0x0000003f00287c82 */ /* 0x000fe20008000000 */
[----:B0-----:R-:W-:Y:S01]  /*14c0*/  VIADD R97, R97, 0xffffffff ;  /* 0xffffffff61617836 */ /* 0x001fe20000000000 */
[----:B------:R-:W-:-:S09]  /*14d0*/  UMOV UR41, URZ ;  /* 0x0000003f00297c82 */ /* 0x000fd20008000000 */
.L_x_164:
[----:B0-----:R-:W0:Y:S01]  /*14e0*/  SHFL.IDX PT, R0, R96, RZ, 0x1f ;  /* 0x00001fff60007589 */ /* 0x001e2200000e0000 */
[----:B-1----:R-:W1:Y:S01]  /*14f0*/  S2UR UR7, SR_CgaCtaId ;  /* 0x00000000000779c3 */ /* 0x002e620000008800 */
[----:B------:R-:W-:Y:S01]  /*1500*/  UMOV UR6, 0x400 ;  /* 0x0000040000067882 */ /* 0x000fe20000000000 */
[----:B0-----:R-:W-:Y:S01]  /*1510*/  R2UR UR4, R0 ;  /* 0x00000000000472ca */ /* 0x001fe200000e0000 */
[----:B-1----:R-:W-:-:S12]  /*1520*/  ULEA UR6, UR7, UR6, 0x18 ;  /* 0x0000000607067291 */ /* 0x002fd8000f8ec03f */
[----:B------:R-:W-:-:S04]  /*1530*/  ULEA.HI UR5, UR4, UR4, URZ, 0x1 ;  /* 0x0000000404057291 */ /* 0x000fc8000f8f083f */
[----:B------:R-:W-:-:S04]  /*1540*/  ULOP3.LUT UR5, UR5, 0x7fffe, URZ, 0xc0, !UPT ;  /* 0x0007fffe05057892 */ /* 0x000fc8000f8ec03f */
[----:B------:R-:W-:-:S03]  /*1550*/  UIADD3 UR5, UR4, -UR5, URZ ;  /* 0x8000000504057290 */ /* 0x000fc6000fffe03f */
[----:B------:R-:W-:Y:S01]  /*1560*/  ULDC UR4, c[0x0][0x28c] ;  /* 0x0000a30000047ab9 */ /* 0x000fe20000000800 */
[----:B------:R-:W-:Y:S01]  /*1570*/  ULEA UR5, UR5, UR6, 0xd ;  /* 0x0000000605057291 */ /* 0x000fe2000f8e683f */
[----:B------:R-:W-:-:S03]  /*1580*/  ISETP.LT.AND P0, PT, RZ, UR4, PT ;  /* 0x00000004ff007c0c */ /* 0x000fc6000bf01270 */
[----:B------:R-:W-:-:S04]  /*1590*/  UIADD3 UR5, UR5, 0x180, URZ ;  /* 0x0000018005057890 */ /* 0x000fc8000fffe03f */
[----:B------:R-:W-:-:S04]  /*15a0*/  USHF.R.U32.HI UR5, URZ, 0x4, UR5 ;  /* 0x000000043f057899 */ /* 0x000fc80008011605 */
[----:B------:R-:W-:-:S04]  /*15b0*/  ULOP3.LUT UR5, UR5, 0x3fff, URZ, 0xc0, !UPT ;  /* 0x00003fff05057892 */ /* 0x000fc8000f8ec03f */
[----:B------:R-:W-:Y:S01]  /*15c0*/  ULOP3.LUT UR45, UR5, 0x10000, URZ, 0xfc, !UPT ;  /* 0x00010000052d7892 */ /* 0x000fe2000f8efc3f */
[----:B--2345:R-:W-:Y:S11]  /*15d0*/  @P0 BRA `(.L_x_17) ;  /* 0x0000000000400947 */ /* 0x03cff60003800000 */
[----:B------:R-:W-:Y:S01]  /*15e0*/  MOV R0, 0x0 ;  /* 0x0000000000007802 */ /* 0x000fe20000000f00 */
[----:B------:R-:W-:Y:S01]  /*15f0*/  ULDC.64 UR4, c[0x4][0x68] ;  /* 0x01001a0000047ab9 */ /* 0x000fe20000000a00 */
[----:B------:R-:W-:Y:S01]  /*1600*/  ULDC.64 UR6, c[0x4][0x8] ;  /* 0x0100020000067ab9 */ /* 0x000fe20000000a00 */
[----:B------:R-:W-:Y:S01]  /*1610*/  IMAD.U32 R4, RZ, RZ, UR4 ;  /* 0x00000004ff047e24 */ /* 0x000fe2000f8e00ff */
[----:B------:R0:W1:Y:S01]  /*1620*/  LDC.64 R14, c[0x4][R0] ;  /* 0x01000000000e7b82 */ /* 0x0000620000000a00 */
[----:B------:R-:W-:Y:S01]  /*1630*/  IMAD.U32 R5, RZ, RZ, UR5 ;  /* 0x00000005ff057e24 */ /* 0x000fe2000f8e00ff */
[----:B------:R-:W-:Y:S01]  /*1640*/  ULDC.64 UR4, c[0x4][0x70] ;  /* 0x01001c0000047ab9 */ /* 0x000fe20000000a00 */
[----:B------:R-:W-:Y:S02]  /*1650*/  IMAD.U32 R10, RZ, RZ, UR6 ;  /* 0x00000006ff0a7e24 */ /* 0x000fe4000f8e00ff */
[----:B------:R-:W-:Y:S02]  /*1660*/  IMAD.U32 R6, RZ, RZ, UR4 ;  /* 0x00000004ff067e24 */ /* 0x000fe4000f8e00ff */
[----:B------:R-:W-:-:S02]  /*1670*/  IMAD.U32 R7, RZ, RZ, UR5 ;  /* 0x00000005ff077e24 */ /* 0x000fc4000f8e00ff */
[----:B------:R-:W-:Y:S02]  /*1680*/  IMAD.U32 R11, RZ, RZ, UR7 ;  /* 0x00000007ff0b7e24 */ /* 0x000fe4000f8e00ff */
[----:B------:R-:W-:Y:S02]  /*1690*/  IMAD.MOV.U32 R8, RZ, RZ, 0x1e1 ;  /* 0x000001e1ff087424 */ /* 0x000fe400078e00ff */
[----:B------:R-:W-:Y:S02]  /*16a0*/  IMAD.MOV.U32 R12, RZ, RZ, 0x1 ;  /* 0x00000001ff0c7424 */ /* 0x000fe400078e00ff */
[----:B0-----:R-:W-:-:S07]  /*16b0*/  IMAD.MOV.U32 R13, RZ, RZ, RZ ;  /* 0x000000ffff0d7224 */ /* 0x001fce00078e00ff */
[----:B------:R-:W-:-:S07]  /*16c0*/  LEPC R20, `(.L_x_17) ;  /* 0x000000001014794e */ /* 0x000fce0000000000 */
[----:B-1---5:R-:W-:Y:S05]  /*16d0*/  CALL.ABS.NOINC R14 ;  /* 0x000000000e007343 */ /* 0x022fea0003c00000 */
.L_x_17:
[----:B------:R-:W-:-:S13]  /*16e0*/  ISETP.NE.AND P0, PT, R102, 0x3, PT ;  /* 0x000000036600780c */ /* 0x000fda0003f05270 */
[----:B------:R-:W-:Y:S05]  /*16f0*/  @!P0 BRA `(.L_x_18) ;  /* 0x0000000000048947 */ /* 0x000fea0003800000 */
[----:B------:R-:W-:Y:S01]  /*1700*/  BPT.TRAP 0x1 ;  /* 0x000000040000795c */ /* 0x000fe20000300000 */
.L_x_18:
[----:B------:R-:W0:Y:S01]  /*1710*/  S2UR UR5, SR_CgaCtaId ;  /* 0x00000000000579c3 */ /* 0x000e220000008800 */
[----:B------:R-:W-:Y:S01]  /*1720*/  UMOV UR4, 0x400 ;  /* 0x0000040000047882 */ /* 0x000fe20000000000 */
[----:B------:R-:W-:Y:S02]  /*1730*/  IMAD.U32 R0, RZ, RZ, UR40 ;  /* 0x00000028ff007e24 */ /* 0x000fe4000f8e00ff */
[----:B------:R-:W-:-:S03]  /*1740*/  IMAD.U32 R3, RZ, RZ, UR41 ;  /* 0x00000029ff037e24 */ /* 0x000fc6000f8e00ff */
[----:B------:R-:W-:Y:S01]  /*1750*/  SHF.L.U32 R0, R0, 0x1f, RZ ;  /* 0x0000001f00007819 */ /* 0x000fe200000006ff */
[----:B0-----:R-:W-:-:S06]  /*1760*/  ULEA UR4, UR5, UR4, 0x18 ;  /* 0x0000000405047291 */ /* 0x001fcc000f8ec03f */
[----:B------:R-:W-:-:S04]  /*1770*/  IMAD.U32 R6, RZ, RZ, UR4 ;  /* 0x00000004ff067e24 */ /* 0x000fc8000f8e00ff */
[----:B------:R-:W-:-:S04]  /*1780*/  IMAD R3, R3, 0x8, R6 ;  /* 0x0000000803037824 */ /* 0x000fc800078e0206 */
[----:B------:R0:W1:Y:S01]  /*1790*/  SYNCS.PHASECHK.TRANS64.TRYWAIT P1, [R3+URZ], R0 ;  /* 0x00000000030075a7 */ /* 0x000062000802017f */
[----:B------:R-:W-:Y:S05]  /*17a0*/  @!P0 BRA `(.L_x_19) ;  /* 0x0000000000048947 */ /* 0x000fea0003800000 */
[----:B------:R-:W-:Y:S01]  /*17b0*/  BPT.TRAP 0x1 ;  /* 0x000000040000795c */ /* 0x000fe20000300000 */
.L_x_19:
[----:B------:R-:W-:-:S05]  /*17c0*/  IMAD.U32 R4, RZ, RZ, UR44 ;  /* 0x0000002cff047e24 */ /* 0x000fca000f8e00ff */
[----:B------:R-:W-:Y:S01]  /*17d0*/  ISETP.GE.AND P2, PT, R4, 0x1, PT ;  /* 0x000000010400780c */ /* 0x000fe20003f46270 */
[----:B-1----:R-:W-:-:S12]  /*17e0*/  @P1 BRA `(.L_x_20) ;  /* 0x0000000000081947 */ /* 0x002fd80003800000 */
[----:B------:R-:W1:Y:S02]  /*17f0*/  SYNCS.PHASECHK.TRANS64.TRYWAIT P1, [R3+URZ], R0 ;  /* 0x00000000030075a7 */ /* 0x000e64000802017f */
[----:B-1----:R-:W-:Y:S05]  /*1800*/  @!P1 BRA `(.L_x_21) ;  /* 0x0000006800489947 */ /* 0x002fea0003800000 */
.L_x_20:
[----:B------:R-:W-:Y:S05]  /*1810*/  WARPSYNC.ALL ;  /* 0x0000000000007948 */ /* 0x000fea0003800000 */
[----:B------:R-:W-:Y:S01]  /*1820*/  R2UR UR4, R6 ;  /* 0x00000000060472ca */ /* 0x000fe200000e0000 */
[----:B------:R-:W-:Y:S01]  /*1830*/  ULEA UR5, UR41, UR45, 0xa ;  /* 0x0000002d29057291 */ /* 0x000fe2000f8e503f */
[----:B------:R-:W-:Y:S01]  /*1840*/  WARPGROUP.ARRIVE ;  /* 0x00000000000079c5 */ /* 0x000fe20000000000 */
[----:B------:R-:W-:Y:S01]  /*1850*/  UMOV UR9, 0x40000040 ;  /* 0x4000004000097882 */ /* 0x000fe20000000000 */
[----:B------:R-:W-:-:S04]  /*1860*/  UMOV UR11, 0x40000040 ;  /* 0x40000040000b7882 */ /* 0x000fc80000000000 */
[----:B------:R-:W-:-:S05]  /*1870*/  UMOV UR8, UR5 ;  /* 0x0000000500087c82 */ /* 0x000fca0008000000 */
[----:B------:R-:W-:-:S04]  /*1880*/  UIADD3 UR4, UR4, 0x1c180, URZ ;  /* 0x0001c18004047890 */ /* 0x000fc8000fffe03f */
[----:B------:R-:W-:-:S04]  /*1890*/  USHF.R.U32.HI UR4, URZ, 0x4, UR4 ;  /* 0x000000043f047899 */ /* 0x000fc80008011604 */
[----:B------:R-:W-:-:S04]  /*18a0*/  ULOP3.LUT UR4, UR4, 0x3fff, URZ, 0xc0, !UPT ;  /* 0x00003fff04047892 */ /* 0x000fc8000f8ec03f */
[----:B------:R-:W-:-:S04]  /*18b0*/  ULOP3.LUT UR4, UR4, 0x10000, URZ, 0xfc, !UPT ;  /* 0x0001000004047892 */ /* 0x000fc8000f8efc3f */
[----:B------:R-:W-:-:S07]  /*18c0*/  ULEA UR6, UR41, UR4, 0xa ;  /* 0x0000000429067291 */ /* 0x000fce000f8e503f */
[----:B------:R-:W-:Y:S02]  /*18d0*/  UMOV UR10, UR6 ;  /* 0x00000006000a7c82 */ /* 0x000fe40008000000 */
[----:B------:R-:W-:Y:S01]  /*18e0*/  HGMMA.64x128x16.F32.BF16 R24, gdesc[UR8], RZ, !UPT, gsb0 ;  /* 0x01e00000081879f0 */ /* 0x000fe2000c0018ff */
[----:B------:R-:W-:Y:S02]  /*18f0*/  UIADD3 UR8, UR5, 0x2, URZ ;  /* 0x0000000205087890 */ /* 0x000fe4000fffe03f */
[----:B------:R-:W-:Y:S01]  /*1900*/  UIADD3 UR10, UR6, 0x2, URZ ;  /* 0x00000002060a7890 */ /* 0x000fe2000fffe03f */
[----:B------:R-:W-:Y:S01]  /*1910*/  UMOV UR9, 0x40000040 ;  /* 0x4000004000097882 */ /* 0x000fe20000000000 */
[----:B------:R-:W-:Y:S01]  /*1920*/  UMOV UR11, 0x40000040 ;  /* 0x40000040000b7882 */ /* 0x000fe20000000000 */
[----:B------:R-:W-:Y:S02]  /*1930*/  WARPGROUP.DEPBAR.LE gsb0, 0x0 ;  /* 0x00008000000079c5 */ /* 0x000fe40000010000 */
[----:B------:R-:W-:-:S06]  /*1940*/  WARPGROUP.ARRIVE ;  /* 0x00000000000079c5 */ /* 0x000fcc0000000000 */
[----:B------:R-:W-:Y:S01]  /*1950*/  HGMMA.64x128x16.F32.BF16 R24, gdesc[UR8], R24, gsb0 ;  /* 0x01e00000081879f0 */ /* 0x000fe20008001818 */
        /* <DEDUP_REMOVED lines=13> */
[----:B------:R-:W-:Y:S03]  /*1a30*/  HGMMA.64x128x16.F32.BF16 R24, gdesc[UR8], R24, gsb0 ;  /* 0x01e00000081879f0 */ /* 0x000fe60008001818 */
[----:B------:R-:W-:Y:S02]  /*1a40*/  WARPGROUP.DEPBAR.LE gsb0, 0x0 ;  /* 0x00008000000079c5 */ /* 0x000fe40000010000 */
[----:B------:R-:W-:Y:S05]  /*1a50*/  @!P2 BRA `(.L_x_22) ;  /* 0x000000040028a947 */ /* 0x000fea0003800000 */
[----:B------:R-:W-:Y:S01]  /*1a60*/  UIADD3 UR5, UR41, 0x1, URZ ;  /* 0x0000000129057890 */ /* 0x000fe2000fffe03f */
[----:B01----:R-:W-:Y:S02]  /*1a70*/  IMAD.U32 R0, RZ, RZ, UR44 ;  /* 0x0000002cff007e24 */ /* 0x003fe4000f8e00ff */
[----:B------:R-:W-:Y:S01]  /*1a80*/  IMAD.U32 R3, RZ, RZ, UR41 ;  /* 0x00000029ff037e24 */ /* 0x000fe2000f8e00ff */
[----:B------:R-:W-:-:S04]  /*1a90*/  UISETP.NE.AND UP0, UPT, UR5, 0x7, UPT ;  /* 0x000000070500788c */ /* 0x000fc8000bf05270 */
[----:B------:R-:W-:Y:S02]  /*1aa0*/  USEL UR6, URZ, 0x1, UP0 ;  /* 0x000000013f067887 */ /* 0x000fe40008000000 */
[----:B------:R-:W-:Y:S02]  /*1ab0*/  USEL UR5, UR5, URZ, UP0 ;  /* 0x0000003f05057287 */ /* 0x000fe40008000000 */
[----:B------:R-:W-:-:S06]  /*1ac0*/  ULOP3.LUT UR6, UR40, UR6, URZ, 0x3c, !UPT ;  /* 0x0000000628067292 */ /* 0x000fcc000f8e3c3f */
[----:B------:R-:W-:-:S07]  /*1ad0*/  IMAD.U32 R7, RZ, RZ, UR6 ;  /* 0x00000006ff077e24 */ /* 0x000fce000f8e00ff */
.L_x_29:
[----:B------:R-:W-:Y:S05]  /*1ae0*/  @!P0 BRA `(.L_x_23) ;  /* 0x0000000000048947 */ /* 0x000fea0003800000 */
[----:B------:R-:W-:Y:S01]  /*1af0*/  BPT.TRAP 0x1 ;  /* 0x000000040000795c */ /* 0x000fe20000300000 */
.L_x_23:
[----:B------:R-:W0:Y:S01]  /*1b00*/  S2UR UR7, SR_CgaCtaId ;  /* 0x00000000000779c3 */ /* 0x000e220000008800 */
[----:B------:R-:W-:Y:S01]  /*1b10*/  UMOV UR6, 0x400 ;  /* 0x0000040000067882 */ /* 0x000fe20000000000 */
[----:B------:R-:W-:Y:S01]  /*1b20*/  IMAD.U32 R5, RZ, RZ, UR5 ;  /* 0x00000005ff057e24 */ /* 0x000fe2000f8e00ff */
[----:B------:R-:W-:Y:S01]  /*1b30*/  SHF.L.U32 R4, R7, 0x1f, RZ ;  /* 0x0000001f07047819 */ /* 0x000fe200000006ff */
[----:B0-----:R-:W-:-:S06]  /*1b40*/  ULEA UR6, UR7, UR6, 0x18 ;  /* 0x0000000607067291 */ /* 0x001fcc000f8ec03f */
[----:B------:R-:W-:-:S04]  /*1b50*/  IMAD.U32 R6, RZ, RZ, UR6 ;  /* 0x00000006ff067e24 */ /* 0x000fc8000f8e00ff */
[----:B------:R-:W-:-:S04]  /*1b60*/  IMAD R5, R5, 0x8, R6 ;  /* 0x0000000805057824 */ /* 0x000fc800078e0206 */
[----:B------:R0:W1:Y:S01]  /*1b70*/  SYNCS.PHASECHK.TRANS64.TRYWAIT P1, [R5+URZ], R4 ;  /* 0x00000004050075a7 */ /* 0x000062000802017f */
[----:B------:R-:W-:Y:S05]  /*1b80*/  @!P0 BRA `(.L_x_24) ;  /* 0x0000000000048947 */ /* 0x000fea0003800000 */
[----:B------:R-:W-:Y:S01]  /*1b90*/  BPT.TRAP 0x1 ;  /* 0x000000040000795c */ /* 0x000fe20000300000 */
.L_x_24:
[----:B-1----:R-:W-:Y:S05]  /*1ba0*/  @P1 BRA `(.L_x_25) ;  /* 0x0000000000081947 */ /* 0x002fea0003800000 */
[----:B------:R-:W1:Y:S02]  /*1bb0*/  SYNCS.PHASECHK.TRANS64.TRYWAIT P1, [R5+URZ], R4 ;  /* 0x00000004050075a7 */ /* 0x000e64000802017f */
[----:B-1----:R-:W-:Y:S05]  /*1bc0*/  @!P1 BRA `(.L_x_26) ;  /* 0x00000064006c9947 */ /* 0x002fea0003800000 */
.L_x_25:
[----:B------:R-:W-:Y:S01]  /*1bd0*/  ULEA UR6, UR5, UR45, 0xa ;  /* 0x0000002d05067291 */ /* 0x000fe2000f8e503f */
[----:B------:R-:W-:Y:S01]  /*1be0*/  WARPGROUP.ARRIVE ;  /* 0x00000000000079c5 */ /* 0x000fe20000000000 */
[----:B------:R-:W-:Y:S01]  /*1bf0*/  ULEA UR7, UR5, UR4, 0xa ;  /* 0x0000000405077291 */ /* 0x000fe2000f8e503f */
[----:B------:R-:W-:Y:S01]  /*1c00*/  UMOV UR9, 0x40000040 ;  /* 0x4000004000097882 */ /* 0x000fe20000000000 */
[----:B------:R-:W-:-:S03]  /*1c10*/  UMOV UR11, 0x40000040 ;  /* 0x40000040000b7882 */ /* 0x000fc60000000000 */
[----:B------:R-:W-:Y:S02]  /*1c20*/  UMOV UR8, UR6 ;  /* 0x0000000600087c82 */ /* 0x000fe40008000000 */
[----:B------:R-:W-:Y:S02]  /*1c30*/  UMOV UR10, UR7 ;  /* 0x00000007000a7c82 */ /* 0x000fe40008000000 */
[----:B------:R-:W-:Y:S01]  /*1c40*/  HGMMA.64x128x16.F32.BF16 R24, gdesc[UR8], R24, gsb0 ;  /* 0x01e00000081879f0 */ /* 0x000fe20008001818 */
[----:B------:R-:W-:Y:S02]  /*1c50*/  UIADD3 UR8, UR6, 0x2, URZ ;  /* 0x0000000206087890 */ /* 0x000fe4000fffe03f */
[----:B------:R-:W-:Y:S01]  /*1c60*/  UIADD3 UR10, UR7, 0x2, URZ ;  /* 0x00000002070a7890 */ /* 0x000fe2000fffe03f */
[----:B------:R-:W-:Y:S01]  /*1c70*/  UMOV UR9, 0x40000040 ;  /* 0x4000004000097882 */ /* 0x000fe20000000000 */
[----:B------:R-:W-:Y:S01]  /*1c80*/  UMOV UR11, 0x40000040 ;  /* 0x40000040000b7882 */ /* 0x000fe20000000000 */
[----:B------:R-:W-:-:S02]  /*1c90*/  WARPGROUP.DEPBAR.LE gsb0, 0x0 ;  /* 0x00008000000079c5 */ /* 0x000fc40000010000 */
        /* <DEDUP_REMOVED lines=18> */
[----:B------:R-:W-:Y:S01]  /*1dc0*/  BPT.TRAP 0x1 ;  /* 0x000000040000795c */ /* 0x000fe20000300000 */
.L_x_27:
[----:B------:R-:W-:-:S13]  /*1dd0*/  ISETP.NE.AND P1, PT, R22, RZ, PT ;  /* 0x000000ff1600720c */ /* 0x000fda0003f25270 */
[----:B01----:R-:W-:-:S04]  /*1de0*/  @P1 IMAD R4, R3, 0x8, R6 ;  /* 0x0000000803041824 */ /* 0x003fc800078e0206 */
[----:B------:R-:W-:-:S05]  /*1df0*/  @P1 VIADD R4, R4, 0x38 ;  /* 0x0000003804041836 */ /* 0x000fca0000000000 */
[----:B------:R-:W-:-:S04]  /*1e00*/  @P1 PRMT R4, R19, 0x654, R4 ;  /* 0x0000065413041816 */ /* 0x000fc80000000004 */
[----:B------:R0:W-:Y:S01]  /*1e10*/  @P1 SYNCS.ARRIVE.TRANS64.RED.A1T0 RZ, [R4+URZ], RZ ;  /* 0x000000ff04ff19a7 */ /* 0x0001e2000810043f */
[----:B------:R-:W-:-:S13]  /*1e20*/  ISETP.GT.U32.AND P1, PT, R18, 0x1, PT ;  /* 0x000000011200780c */ /* 0x000fda0003f24070 */
[----:B0-----:R-:W-:Y:S05]  /*1e30*/  @P1 BRA `(.L_x_28) ;  /* 0x0000000000041947 */ /* 0x001fea0003800000 */
[----:B------:R-:W-:Y:S01]  /*1e40*/  BPT.TRAP 0x1 ;  /* 0x000000040000795c */ /* 0x000fe20000300000 */
.L_x_28:
[----:B------:R-:W-:Y:S01]  /*1e50*/  UIADD3 UR5, UR5, 0x1, URZ ;  /* 0x0000000105057890 */ /* 0x000fe2000fffe03f */
[C---:B------:R-:W-:Y:S01]  /*1e60*/  ISETP.GT.AND P2, PT, R0.reuse, 0x1, PT ;  /* 0x000000010000780c */ /* 0x040fe20003f44270 */
[----:B------:R-:W-:Y:S02]  /*1e70*/  VIADD R3, R3, 0x1 ;  /* 0x0000000103037836 */ /* 0x000fe40000000000 */
[----:B------:R-:W-:Y:S01]  /*1e80*/  UISETP.NE.AND UP0, UPT, UR5, 0x7, UPT ;  /* 0x000000070500788c */ /* 0x000fe2000bf05270 */
[----:B------:R-:W-:Y:S02]  /*1e90*/  VIADD R0, R0, 0xffffffff ;  /* 0xffffffff00007836 */ /* 0x000fe40000000000 */
[C---:B------:R-:W-:Y:S01]  /*1ea0*/  ISETP.NE.AND P1, PT, R3.reuse, 0x7, PT ;  /* 0x000000070300780c */ /* 0x040fe20003f25270 */
[----:B------:R-:W-:Y:S02]  /*1eb0*/  USEL UR6, URZ, 0x1, UP0 ;  /* 0x000000013f067887 */ /* 0x000fe40008000000 */
[----:B------:R-:W-:Y:S01]  /*1ec0*/  USEL UR5, UR5, URZ, UP0 ;  /* 0x0000003f05057287 */ /* 0x000fe20008000000 */
[----:B------:R-:W-:-:S03]  /*1ed0*/  SEL R3, R3, RZ, P1 ;  /* 0x000000ff03037207 */ /* 0x000fc60000800000 */
[----:B------:R-:W-:Y:S01]  /*1ee0*/  LOP3.LUT R7, R7, UR6, RZ, 0x3c, !PT ;  /* 0x0000000607077c12 */ /* 0x000fe2000f8e3cff */
[----:B------:R-:W-:Y:S07]  /*1ef0*/  @P2 BRA `(.L_x_29) ;  /* 0xfffffff800f82947 */ /* 0x000fee000383ffff */
.L_x_22:
[----:B01----:R-:W0:Y:S02]  /*1f00*/  LDC R0, c[0x0][0x28c] ;  /* 0x0000a300ff007b82 */ /* 0x003e240000000800 */
[----:B0-----:R-:W-:-:S13]  /*1f10*/  ISETP.GE.AND P1, PT, R0, 0x1, PT ;  /* 0x000000010000780c */ /* 0x001fda0003f26270 */
[----:B------:R-:W-:Y:S05]  /*1f20*/  @!P1 BRA `(.L_x_30) ;  /* 0x0000000000509947 */ /* 0x000fea0003800000 */
[----:B------:R-:W-:Y:S05]  /*1f30*/  @!P0 BRA `(.L_x_31) ;  /* 0x0000000000048947 */ /* 0x000fea0003800000 */
[----:B------:R-:W-:Y:S01]  /*1f40*/  BPT.TRAP 0x1 ;  /* 0x000000040000795c */ /* 0x000fe20000300000 */
.L_x_31:
[----:B------:R-:W-:Y:S01]  /*1f50*/  ISETP.NE.AND P0, PT, R22, RZ, PT ;  /* 0x000000ff1600720c */ /* 0x000fe20003f05270 */
[----:B------:R-:W-:Y:S01]  /*1f60*/  BSSY B0, `(.L_x_32) ;  /* 0x000000e000007945 */ /* 0x000fe20003800000 */
[----:B------:R-:W-:-:S11]  /*1f70*/  ISETP.GT.U32.AND P1, PT, R18, 0x1, PT ;  /* 0x000000011200780c */ /* 0x000fd60003f24070 */
[----:B------:R-:W-:Y:S05]  /*1f80*/  @!P0 BRA `(.L_x_33) ;  /* 0x00000000002c8947 */ /* 0x000fea0003800000 */
[----:B------:R-:W-:-:S04]  /*1f90*/  UIADD3 UR6, UR44, UR41, URZ ;  /* 0x000000292c067290 */ /* 0x000fc8000fffe03f */
[----:B------:R-:W-:-:S04]  /*1fa0*/  UIMAD.WIDE.U32 UR4, UR6, 0x24924925, URZ ;  /* 0x24924925060478a5 */ /* 0x000fc8000f8e003f */
[----:B------:R-:W-:-:S04]  /*1fb0*/  UIADD3 UR4, UR6, -UR5, URZ ;  /* 0x8000000506047290 */ /* 0x000fc8000fffe03f */
[----:B------:R-:W-:-:S04]  /*1fc0*/  ULEA.HI UR4, UR4, UR5, URZ, 0x1f ;  /* 0x0000000504047291 */ /* 0x000fc8000f8ff83f */
[----:B------:R-:W-:-:S04]  /*1fd0*/  USHF.R.U32.HI UR4, URZ, 0x2, UR4 ;  /* 0x000000023f047899 */ /* 0x000fc80008011604 */
[----:B------:R-:W-:-:S06]  /*1fe0*/  UIMAD UR4, UR4, -0x7, UR6 ;  /* 0xfffffff9040478a4 */ /* 0x000fcc000f8e0206 */
[----:B------:R-:W-:-:S04]  /*1ff0*/  IMAD.U32 R3, RZ, RZ, UR4 ;  /* 0x00000004ff037e24 */ /* 0x000fc8000f8e00ff */
[----:B------:R-:W-:-:S04]  /*2000*/  IMAD R0, R3, 0x8, R6 ;  /* 0x0000000803007824 */ /* 0x000fc800078e0206 */
[----:B------:R-:W-:-:S05]  /*2010*/  VIADD R0, R0, 0x38 ;  /* 0x0000003800007836 */ /* 0x000fca0000000000 */
[----:B------:R-:W-:-:S04]  /*2020*/  PRMT R0, R19, 0x654, R0 ;  /* 0x0000065413007816 */ /* 0x000fc80000000000 */
[----:B------:R0:W-:Y:S03]  /*2030*/  SYNCS.ARRIVE.TRANS64.RED.A1T0 RZ, [R0+URZ], RZ ;  /* 0x000000ff00ff79a7 */ /* 0x0001e6000810043f */
.L_x_33:
[----:B------:R-:W-:Y:S05]  /*2040*/  BSYNC B0 ;  /* 0x0000000000007941 */ /* 0x000fea0003800000 */
.L_x_32:
[----:B------:R-:W-:Y:S05]  /*2050*/  @P1 BRA `(.L_x_30) ;  /* 0x0000000000041947 */ /* 0x000fea0003800000 */
[----:B------:R-:W-:Y:S01]  /*2060*/  BPT.TRAP 0x1 ;  /* 0x000000040000795c */ /* 0x000fe20000300000 */
.L_x_30:
[----:B------:R-:W-:Y:S01]  /*2070*/  UISETP.GE.U32.AND UP1, UPT, UR43, 0x7, UPT ;  /* 0x000000072b00788c */ /* 0x000fe2000bf26070 */
[----:B------:R-:W-:Y:S01]  /*2080*/  IMAD.SHL.U32 R100, R100, 0x80, RZ ;  /* 0x0000008064647824 */ /* 0x000fe200078e00ff */
[----:B------:R-:W-:Y:S01]  /*2090*/  UIADD3 UR41, UR43, UR41, URZ ;  /* 0x000000292b297290 */ /* 0x000fe2000fffe03f */
[----:B------:R-:W-:Y:S01]  /*20a0*/  SHF.R.S32.HI R11, RZ, 0x1f, R101 ;  /* 0x0000001fff0b7819 */ /* 0x000fe20000011465 */
[----:B------:R-:W-:Y:S01]  /*20b0*/  ULDC UR10, c[0x0][0x288] ;  /* 0x0000a200000a7ab9 */ /* 0x000fe20000000800 */
[----:B------:R-:W-:Y:S01]  /*20c0*/  IMAD.SHL.U32 R6, R103, 0x80, RZ ;  /* 0x0000008067067824 */ /* 0x000fe200078e00ff */
[C---:B------:R-:W-:Y:S01]  /*20d0*/  LOP3.LUT R8, R100.reuse, 0x6, R95, 0xf8, !PT ;  /* 0x0000000664087812 */ /* 0x040fe200078ef85f */
[----:B------:R-:W-:Y:S01]  /*20e0*/  UISETP.GT.U32.AND UP0, UPT, UR41, 0x6, UPT ;  /* 0x000000062900788c */ /* 0x000fe2000bf04070 */
[----:B------:R-:W-:Y:S01]  /*20f0*/  ISETP.GE.AND P0, PT, R100, UR10, PT ;  /* 0x0000000a64007c0c */ /* 0x000fe2000bf06270 */
[----:B------:R-:W-:Y:S01]  /*2100*/  ULDC.64 UR6, c[0x0][0x5d0] ;  /* 0x0001740000067ab9 */ /* 0x000fe20000000a00 */
[----:B------:R-:W-:Y:S01]  /*2110*/  ULDC UR11, c[0x0][0x284] ;  /* 0x0000a100000b7ab9 */ /* 0x000fe20000000800 */
[----:B------:R-:W-:Y:S01]  /*2120*/  @UP1 UIMAD.WIDE.U32 UR4, UR41, 0x24924925, URZ ;  /* 0x24924925290418a5 */ /* 0x000fe2000f8e003f */
[----:B------:R-:W-:Y:S01]  /*2130*/  SHF.R.S32.HI R9, RZ, 0x1f, R8 ;  /* 0x0000001fff097819 */ /* 0x000fe20000011408 */
[----:B0-----:R-:W-:Y:S01]  /*2140*/  IMAD R0, R11, UR6, RZ ;  /* 0x000000060b007c24 */ /* 0x001fe2000f8e02ff */
[----:B------:R-:W-:Y:S01]  /*2150*/  UISETP.LT.U32.AND UP0, UPT, UR43, 0x7, UP0 ;  /* 0x000000072b00788c */ /* 0x000fe20008701070 */
[----:B------:R-:W-:Y:S01]  /*2160*/  ISETP.GE.OR P0, PT, R6, UR11, P0 ;  /* 0x0000000b06007c0c */ /* 0x000fe20008706670 */
[----:B------:R-:W-:Y:S01]  /*2170*/  @UP1 UIADD3 UR4, UR41, -UR5, URZ ;  /* 0x8000000529041290 */ /* 0x000fe2000fffe03f */
[C---:B------:R-:W-:Y:S01]  /*2180*/  IMAD R3, R101.reuse, UR7, R0 ;  /* 0x0000000765037c24 */ /* 0x040fe2000f8e0200 */
[----:B------:R-:W-:Y:S01]  /*2190*/  ULDC.64 UR8, c[0x0][0x5c8] ;  /* 0x0001720000087ab9 */ /* 0x000fe20000000a00 */
[----:B------:R-:W-:Y:S01]  /*21a0*/  IMAD.WIDE.U32 R4, R101, UR6, R8 ;  /* 0x0000000665047c25 */ /* 0x000fe2000f8e0008 */
[----:B------:R-:W-:-:S02]  /*21b0*/  USEL UR6, URZ, 0x1, !UP0 ;  /* 0x000000013f067887 */ /* 0x000fc4000c000000 */
[----:B------:R-:W-:Y:S01]  /*21c0*/  @UP1 ULEA.HI UR4, UR4, UR5, URZ, 0x1f ;  /* 0x0000000504041291 */ /* 0x000fe2000f8ff83f */
[----:B------:R-:W-:Y:S01]  /*21d0*/  IMAD.WIDE R104, R103, 0x80, R88 ;  /* 0x0000008067687825 */ /* 0x000fe200078e0258 */
[----:B------:R-:W-:Y:S02]  /*21e0*/  ULOP3.LUT UR40, UR40, UR6, URZ, 0x3c, !UPT ;  /* 0x0000000628287292 */ /* 0x000fe4000f8e3c3f */
[----:B------:R-:W-:Y:S01]  /*21f0*/  @UP1 USHF.R.U32.HI UR4, URZ, 0x2, UR4 ;  /* 0x000000023f041899 */ /* 0x000fe20008011604 */
[----:B------:R-:W-:Y:S02]  /*2200*/  IMAD.IADD R5, R5, 0x1, R3 ;  /* 0x0000000105057824 */ /* 0x000fe400078e0203 */
[----:B------:R-:W-:Y:S01]  /*2210*/  IMAD R3, R105, UR8, RZ ;  /* 0x0000000869037c24 */ /* 0x000fe2000f8e02ff */
[----:B------:R-:W-:Y:S01]  /*2220*/  @UP1 ULOP3.LUT UR40, UR40, 0x1, UR4, 0x78, !UPT ;  /* 0x0000000128281892 */ /* 0x000fe2000f8e7804 */
[----:B------:R-:W-:-:S04]  /*2230*/  IMAD.WIDE.U32 R106, R104, UR8, R4 ;  /* 0x00000008686a7c25 */ /* 0x000fc8000f8e0004 */
[----:B------:R-:W-:Y:S02]  /*2240*/  IMAD R7, R104, UR9, R3 ;  /* 0x0000000968077c24 */ /* 0x000fe4000f8e0203 */
[----:B------:R-:W-:Y:S01]  /*2250*/  IMAD.MOV.U32 R0, RZ, RZ, -0x1 ;  /* 0xffffffffff007424 */ /* 0x000fe200078e00ff */
[----:B------:R-:W-:Y:S06]  /*2260*/  @P0 BRA `(.L_x_34) ;  /* 0x00000040001c0947 */ /* 0x000fec0003800000 */
[----:B-----5:R-:W-:Y:S01]  /*2270*/  FSETP.NEU.AND P0, PT, R90, RZ, PT ;  /* 0x000000ff5a00720b */ /* 0x020fe20003f0d000 */
[----:B------:R-:W-:Y:S01]  /*2280*/  IMAD.IADD R4, R94, 0x1, -R100 ;  /* 0x000000015e047824 */ /* 0x000fe200078e0a64 */
[----:B------:R-:W-:Y:S01]  /*2290*/  BSSY B0, `(.L_x_34) ;  /* 0x0000404000007945 */ /* 0x000fe20003800000 */
[----:B------:R-:W-:Y:S02]  /*22a0*/  IMAD.IADD R3, R99, 0x1, -R6 ;  /* 0x0000000163037824 */ /* 0x000fe400078e0a06 */
[----:B------:R-:W-:Y:S01]  /*22b0*/  IMAD.IADD R103, R107, 0x1, R7 ;  /* 0x000000016b677824 */ /* 0x000fe200078e0207 */
[----:B------:R-:W-:-:S04]  /*22c0*/  ISETP.GT.AND P2, PT, R4, RZ, PT ;  /* 0x000000ff0400720c */ /* 0x000fc80003f44270 */
[----:B------:R-:W-:-:S03]  /*22d0*/  ISETP.GT.AND P1, PT, R3, RZ, P2 ;  /* 0x000000ff0300720c */ /* 0x000fc60001724270 */
[----:B------:R-:W-:Y:S10]  /*22e0*/  @!P0 BRA `(.L_x_35) ;  /* 0x0000002c00288947 */ /* 0x000ff40003800000 */
[----:B------:R-:W0:Y:S01]  /*22f0*/  LDC.64 R110, c[0x0][0x5b8] ;  /* 0x00016e00ff6e7b82 */ /* 0x000e220000000a00 */
[----:B------:R-:W-:-:S07]  /*2300*/  ULDC.64 UR4, c[0x0][0x5c0] ;  /* 0x0001700000047ab9 */ /* 0x000fce0000000a00 */
[----:B------:R-:W1:Y:S08]  /*2310*/  LDC.64 R112, c[0x0][0x5b0] ;  /* 0x00016c00ff707b82 */ /* 0x000e700000000a00 */
[----:B------:R-:W2:Y:S01]  /*2320*/  LDC.64 R114, c[0x0][0x5a8] ;  /* 0x00016a00ff727b82 */ /* 0x000ea20000000a00 */
[-C--:B0-----:R-:W-:Y:S02]  /*2330*/  IMAD R6, R11, R110.reuse, RZ ;  /* 0x0000006e0b067224 */ /* 0x081fe400078e02ff */
[----:B------:R-:W-:-:S04]  /*2340*/  IMAD.WIDE.U32 R108, R101, R110, R8 ;  /* 0x0000006e656c7225 */ /* 0x000fc800078e0008 */
[----:B------:R-:W-:Y:S02]  /*2350*/  IMAD R107, R101, R111, R6 ;  /* 0x0000006f656b7224 */ /* 0x000fe400078e0206 */
[-C--:B-1----:R-:W-:Y:S02]  /*2360*/  IMAD R5, R105, R112.reuse, RZ ;  /* 0x0000007069057224 */ /* 0x082fe400078e02ff */
[----:B------:R-:W-:Y:S02]  /*2370*/  IMAD.IADD R13, R109, 0x1, R107 ;  /* 0x000000016d0d7824 */ /* 0x000fe400078e026b */
[----:B------:R-:W-:Y:S02]  /*2380*/  IMAD.MOV.U32 R12, RZ, RZ, R108 ;  /* 0x000000ffff0c7224 */ /* 0x000fe400078e006c */
[C---:B------:R-:W-:Y:S02]  /*2390*/  IMAD R111, R104.reuse, R113, R5 ;  /* 0x00000071686f7224 */ /* 0x040fe400078e0205 */
[----:B------:R-:W-:-:S04]  /*23a0*/  IMAD.WIDE.U32 R6, R104, R112, R12 ;  /* 0x0000007068067225 */ /* 0x000fc800078e000c */
[----:B------:R-:W-:Y:S01]  /*23b0*/  IMAD.IADD R5, R7, 0x1, R111 ;  /* 0x0000000107057824 */ /* 0x000fe200078e026f */
[----:B--2---:R-:W-:-:S04]  /*23c0*/  LEA R14, P0, R6, R114, 0x1 ;  /* 0x00000072060e7211 */ /* 0x004fc800078008ff */
[----:B------:R-:W-:-:S05]  /*23d0*/  LEA.HI.X R15, R6, R115, R5, 0x1, P0 ;  /* 0x00000073060f7211 */ /* 0x000fca00000f0c05 */
[----:B------:R0:W2:Y:S01]  /*23e0*/  @P1 LDG.E.LTC128B.U16 R5, desc[UR38][R14.64] ;  /* 0x000000260e051981 */ /* 0x0000a2000c1e1520 */
[----:B------:R-:W-:Y:S01]  /*23f0*/  LEA R10, P0, R106, UR4, 0x1 ;  /* 0x000000046a0a7c11 */ /* 0x000fe2000f8008ff */
[----:B------:R-:W-:Y:S01]  /*2400*/  IMAD.WIDE.U32 R6, R104, R112, R8 ;  /* 0x0000007068067225 */ /* 0x000fe200078e0008 */
[----:B------:R-:W-:Y:S03]  /*2410*/  BSSY B1, `(.L_x_36) ;  /* 0x0000012000017945 */ /* 0x000fe60003800000 */
[----:B------:R-:W-:Y:S02]  /*2420*/  IMAD.IADD R7, R111, 0x1, R7 ;  /* 0x000000016f077824 */ /* 0x000fe400078e0207 */
[----:B------:R-:W-:Y:S01]  /*2430*/  IMAD.WIDE.U32 R20, R101, R110, R6 ;  /* 0x0000006e65147225 */ /* 0x000fe200078e0006 */
[----:B0-----:R-:W-:-:S03]  /*2440*/  SHF.L.U64.HI R15, R112, 0x3, R113 ;  /* 0x00000003700f7819 */ /* 0x001fc60000010271 */
[----:B------:R-:W-:Y:S01]  /*2450*/  IMAD.IADD R7, R107, 0x1, R21 ;  /* 0x000000016b077824 */ /* 0x000fe200078e0215 */
[----:B------:R-:W-:Y:S01]  /*2460*/  LEA R6, P4, R20, R114, 0x1 ;  /* 0x0000007214067211 */ /* 0x000fe200078808ff */
[----:B------:R-:W-:-:S03]  /*2470*/  IMAD.SHL.U32 R14, R112, 0x8, RZ ;  /* 0x00000008700e7824 */ /* 0x000fc600078e00ff */
[----:B------:R-:W-:Y:S01]  /*2480*/  LEA.HI.X R7, R20, R115, R7, 0x1, P4 ;  /* 0x0000007314077211 */ /* 0x000fe200020f0c07 */
[----:B--2---:R-:W-:-:S04]  /*2490*/  IMAD.U32 R11, R5, 0x10000, RZ ;  /* 0x00010000050b7824 */ /* 0x004fc800078e00ff */
[----:B------:R-:W-:-:S04]  /*24a0*/  FMUL R11, R11, R90 ;  /* 0x0000005a0b0b7220 */ /* 0x000fc80000400000 */
[----:B------:R-:W-:Y:S01]  /*24b0*/  FFMA R24, R24, R23, R11 ;  /* 0x0000001718187223 */ /* 0x000fe2000000000b */
[----:B------:R-:W-:Y:S02]  /*24c0*/  LEA.HI.X R11, R106, UR5, R103, 0x1, P0 ;  /* 0x000000056a0b7c11 */ /* 0x000fe400080f0c67 */
[----:B------:R-:W-:Y:S02]  /*24d0*/  ISETP.GT.AND P0, PT, R4, 0x1, PT ;  /* 0x000000010400780c */ /* 0x000fe40003f04270 */
[----:B------:R-:W-:Y:S02]  /*24e0*/  F2FP.BF16.F32.PACK_AB R24, RZ, R24 ;  /* 0x00000018ff18723e */ /* 0x000fe400000010ff */
[----:B------:R-:W-:-:S03]  /*24f0*/  ISETP.GT.AND P3, PT, R3, RZ, P0 ;  /* 0x000000ff0300720c */ /* 0x000fc60000764270 */
[----:B------:R0:W-:Y:S10]  /*2500*/  @P1 STG.E.U16 desc[UR38][R10.64], R24 ;  /* 0x000000180a001986 */ /* 0x0001f4000c101526 */
[----:B------:R-:W-:Y:S05]  /*2510*/  @!P3 BRA `(.L_x_37) ;  /* 0x000000000004b947 */ /* 0x000fea0003800000 */
[----:B------:R1:W5:Y:S02]  /*2520*/  LDG.E.LTC128B.U16 R5, desc[UR38][R6.64+0x2] ;  /* 0x0000022606057981 */ /* 0x000364000c1e1520 */
.L_x_37:
[----:B------:R-:W-:Y:S05]  /*2530*/  BSYNC B1 ;  /* 0x0000000000017941 */ /* 0x000fea0003800000 */
.L_x_36:
[----:B-----5:R-:W-:Y:S01]  /*2540*/  IMAD.U32 R103, R5, 0x10000, RZ ;  /* 0x0001000005677824 */ /* 0x020fe200078e00ff */
[----:B------:R-:W-:Y:S01]  /*2550*/  ISETP.GT.AND P2, PT, R3, 0x8, P2 ;  /* 0x000000080300780c */ /* 0x000fe20001744270 */
[----:B------:R-:W-:Y:S01]  /*2560*/  IMAD.WIDE.U32 R20, R104, R112, R14 ;  /* 0x0000007068147225 */ /* 0x000fe200078e000e */
[----:B0-----:R-:W-:-:S03]  /*2570*/  PRMT R24, R5, 0x7610, R24 ;  /* 0x0000761005187816 */ /* 0x001fc60000000018 */
[----:B------:R-:W-:Y:S01]  /*2580*/  FMUL R12, R103, R90 ;  /* 0x0000005a670c7220 */ /* 0x000fe20000400000 */
[----:B------:R-:W-:Y:S01]  /*2590*/  IMAD.IADD R111, R111, 0x1, R21 ;  /* 0x000000016f6f7824 */ /* 0x000fe200078e0215 */
[----:B------:R-:W-:Y:S02]  /*25a0*/  IADD3 R108, P1, R108, R20, RZ ;  /* 0x000000146c6c7210 */ /* 0x000fe40007f3e0ff */
[----:B------:R-:W-:-:S03]  /*25b0*/  FFMA R12, R25, R23, R12 ;  /* 0x00000017190c7223 */ /* 0x000fc6000000000c */
[----:B------:R-:W-:Y:S02]  /*25c0*/  IMAD.X R13, R111, 0x1, R13, P1 ;  /* 0x000000016f0d7824 */ /* 0x000fe400008e060d */
[----:B------:R-:W-:Y:S02]  /*25d0*/  F2FP.BF16.F32.PACK_AB R12, RZ, R12 ;  /* 0x0000000cff0c723e */ /* 0x000fe400000010ff */
[----:B------:R-:W-:Y:S02]  /*25e0*/  LEA R14, P1, R108, R114, 0x1 ;  /* 0x000000726c0e7211 */ /* 0x000fe400078208ff */
[----:B------:R-:W-:Y:S02]  /*25f0*/  PRMT R21, R12, 0x7610, R21 ;  /* 0x000076100c157816 */ /* 0x000fe40000000015 */
[----:B------:R-:W-:-:S03]  /*2600*/  LEA.HI.X R15, R108, R115, R13, 0x1, P1 ;  /* 0x000000736c0f7211 */ /* 0x000fc600008f0c0d */
[----:B------:R0:W-:Y:S04]  /*2610*/  @P3 STG.E.U16 desc[UR38][R10.64+0x2], R21 ;  /* 0x000002150a003986 */ /* 0x0001e8000c101526 */
[----:B------:R-:W2:Y:S01]  /*2620*/  @P2 LDG.E.LTC128B.U16 R24, desc[UR38][R14.64] ;  /* 0x000000260e182981 */ /* 0x000ea2000c1e1520 */
[----:B------:R-:W-:Y:S01]  /*2630*/  IADD3 R20, P1, R8, R20, RZ ;  /* 0x0000001408147210 */ /* 0x000fe20007f3e0ff */
[----:B------:R-:W-:Y:S01]  /*2640*/  BSSY B1, `(.L_x_38) ;  /* 0x0000011000017945 */ /* 0x000fe20003800000 */
[----:B------:R-:W-:Y:S02]  /*2650*/  SHF.L.U64.HI R13, R91, 0x1, R92 ;  /* 0x000000015b0d7819 */ /* 0x000fe4000001025c */
[----:B------:R-:W-:Y:S01]  /*2660*/  ISETP.GT.AND P0, PT, R3, 0x8, P0 ;  /* 0x000000080300780c */ /* 0x000fe20000704270 */
[----:B0-----:R-:W-:Y:S01]  /*2670*/  IMAD.X R21, R9, 0x1, R111, P1 ;  /* 0x0000000109157824 */ /* 0x001fe200008e066f */
[----:B------:R-:W-:Y:S01]  /*2680*/  LEA R12, P1, R91, R10, 0x1 ;  /* 0x0000000a5b0c7211 */ /* 0x000fe200078208ff */
[----:B------:R-:W-:-:S04]  /*2690*/  IMAD.WIDE.U32 R20, R101, R110, R20 ;  /* 0x0000006e65147225 */ /* 0x000fc800078e0014 */
[----:B------:R-:W-:Y:S01]  /*26a0*/  IMAD.X R13, R13, 0x1, R11, P1 ;  /* 0x000000010d0d7824 */ /* 0x000fe200008e060b */
[----:B------:R-:W-:Y:S01]  /*26b0*/  LEA R8, P3, R20, R114, 0x1 ;  /* 0x0000007214087211 */ /* 0x000fe200078608ff */
[----:B------:R-:W-:-:S05]  /*26c0*/  IMAD.IADD R9, R107, 0x1, R21 ;  /* 0x000000016b097824 */ /* 0x000fca00078e0215 */
[----:B------:R-:W-:Y:S01]  /*26d0*/  LEA.HI.X R9, R20, R115, R9, 0x1, P3 ;  /* 0x0000007314097211 */ /* 0x000fe200018f0c09 */
[----:B--2---:R-:W-:-:S04]  /*26e0*/  IMAD.U32 R5, R24, 0x10000, RZ ;  /* 0x0001000018057824 */ /* 0x004fc800078e00ff */
[----:B------:R-:W-:-:S04]  /*26f0*/  FMUL R5, R5, R90 ;  /* 0x0000005a05057220 */ /* 0x000fc80000400000 */
[----:B------:R-:W-:-:S05]  /*2700*/  FFMA R5, R26, R23, R5 ;  /* 0x000000171a057223 */ /* 0x000fca0000000005 */
[----:B------:R-:W-:-:S05]  /*2710*/  F2FP.BF16.F32.PACK_AB R5, RZ, R5 ;  /* 0x00000005ff05723e */ /* 0x000fca00000010ff */
[----:B------:R0:W-:Y:S01]  /*2720*/  @P2 STG.E.U16 desc[UR38][R12.64], R5 ;  /* 0x000000050c002986 */ /* 0x0001e2000c101526 */
[----:B------:R-:W-:Y:S05]  /*2730*/  @!P0 BRA `(.L_x_39) ;  /* 0x0000000000048947 */ /* 0x000fea0003800000 */
[----:B------:R2:W5:Y:S02]  /*2740*/  LDG.E.LTC128B.U16 R24, desc[UR38][R8.64+0x2] ;  /* 0x0000022608187981 */ /* 0x000564000c1e1520 */
.L_x_39:
[----:B------:R-:W-:Y:S05]  /*2750*/  BSYNC B1 ;  /* 0x0000000000017941 */ /* 0x000fea0003800000 */
.L_x_38:
[----:B0----5:R-:W-:Y:S01]  /*2760*/  IMAD.U32 R5, R24, 0x10000, RZ ;  /* 0x0001000018057824 */ /* 0x021fe200078e00ff */
[----:B------:R-:W-:Y:S01]  /*2770*/  ISETP.GT.AND P1, PT, R4, 0x8, PT ;  /* 0x000000080400780c */ /* 0x000fe20003f24270 */
[----:B------:R-:W-:Y:S02]  /*2780*/  BSSY B1, `(.L_x_40) ;  /* 0x0000008000017945 */ /* 0x000fe40003800000 */
[----:B------:R-:W-:Y:S01]  /*2790*/  FMUL R14, R5, R90 ;  /* 0x0000005a050e7220 */ /* 0x000fe20000400000 */
[----:B------:R-:W-:-:S03]  /*27a0*/  ISETP.GT.AND P2, PT, R3, RZ, P1 ;  /* 0x000000ff0300720c */ /* 0x000fc60000f44270 */
[----:B------:R-:W-:-:S05]  /*27b0*/  FFMA R14, R27, R23, R14 ;  /* 0x000000171b0e7223 */ /* 0x000fca000000000e */
[----:B------:R-:W-:-:S05]  /*27c0*/  F2FP.BF16.F32.PACK_AB R14, RZ, R14 ;  /* 0x0000000eff0e723e */ /* 0x000fca00000010ff */
[----:B------:R0:W-:Y:S01]  /*27d0*/  @P0 STG.E.U16 desc[UR38][R12.64+0x2], R14 ;  /* 0x0000020e0c000986 */ /* 0x0001e2000c101526 */
[----:B------:R-:W-:Y:S05]  /*27e0*/  @!P2 BRA `(.L_x_41) ;  /* 0x000000000004a947 */ /* 0x000fea0003800000 */
[----:B------:R3:W5:Y:S02]  /*27f0*/  LDG.E.LTC128B.U16 R24, desc[UR38][R6.64+0x10] ;  /* 0x0000102606187981 */ /* 0x000764000c1e1520 */
.L_x_41:
[----:B------:R-:W-:Y:S05]  /*2800*/  BSYNC B1 ;  /* 0x0000000000017941 */ /* 0x000fea0003800000 */
.L_x_40:
[----:B-----5:R-:W-:Y:S01]  /*2810*/  IMAD.U32 R5, R24, 0x10000, RZ ;  /* 0x0001000018057824 */ /* 0x020fe200078e00ff */
        /* <DEDUP_REMOVED lines=9> */
.L_x_43:
[----:B------:R-:W-:Y:S05]  /*28b0*/  BSYNC B1 ;  /* 0x0000000000017941 */ /* 0x000fea0003800000 */
.L_x_42:
[----:B----45:R-:W-:Y:S01]  /*28c0*/  IMAD.U32 R5, R24, 0x10000, RZ ;  /* 0x0001000018057824 */ /* 0x030fe200078e00ff */
[----:B------:R-:W-:Y:S01]  /*28d0*/  ISETP.GT.AND P1, PT, R3, 0x8, P1 ;  /* 0x000000080300780c */ /* 0x000fe20000f24270 */
[----:B------:R-:W-:Y:S02]  /*28e0*/  BSSY B1, `(.L_x_44) ;  /* 0x0000007000017945 */ /* 0x000fe40003800000 */
[----:B0-----:R-:W-:-:S04]  /*28f0*/  FMUL R14, R5, R90 ;  /* 0x0000005a050e7220 */ /* 0x001fc80000400000 */
[----:B------:R-:W-:-:S05]  /*2900*/  FFMA R14, R29, R23, R14 ;  /* 0x000000171d0e7223 */ /* 0x000fca000000000e */
[----:B------:R-:W-:-:S05]  /*2910*/  F2FP.BF16.F32.PACK_AB R14, RZ, R14 ;  /* 0x0000000eff0e723e */ /* 0x000fca00000010ff */
[----:B------:R0:W-:Y:S01]  /*2920*/  @P3 STG.E.U16 desc[UR38][R10.64+0x12], R14 ;  /* 0x0000120e0a003986 */ /* 0x0001e2000c101526 */
[----:B------:R-:W-:Y:S05]  /*2930*/  @!P1 BRA `(.L_x_45) ;  /* 0x0000000000049947 */ /* 0x000fea0003800000 */
[----:B------:R4:W5:Y:S02]  /*2940*/  LDG.E.LTC128B.U16 R24, desc[UR38][R8.64+0x10] ;  /* 0x0000102608187981 */ /* 0x000964000c1e1520 */
.L_x_45:
[----:B------:R-:W-:Y:S05]  /*2950*/  BSYNC B1 ;  /* 0x0000000000017941 */ /* 0x000fea0003800000 */
.L_x_44:
[----:B-----5:R-:W-:Y:S01]  /*2960*/  IMAD.U32 R5, R24, 0x10000, RZ ;  /* 0x0001000018057824 */ /* 0x020fe200078e00ff */
[----:B------:R-:W-:Y:S01]  /*2970*/  ISETP.GT.AND P0, PT, R3, 0x8, P0 ;  /* 0x000000080300780c */ /* 0x000fe20000704270 */
[----:B------:R-:W-:Y:S02]  /*2980*/  BSSY B1, `(.L_x_46) ;  /* 0x0000007000017945 */ /* 0x000fe40003800000 */
[----:B------:R-:W-:-:S04]  /*2990*/  FMUL R5, R5, R90 ;  /* 0x0000005a05057220 */ /* 0x000fc80000400000 */
[----:B------:R-:W-:-:S05]  /*29a0*/  FFMA R5, R30, R23, R5 ;  /* 0x000000171e057223 */ /* 0x000fca0000000005 */
[----:B------:R-:W-:-:S05]  /*29b0*/  F2FP.BF16.F32.PACK_AB R5, RZ, R5 ;  /* 0x00000005ff05723e */ /* 0x000fca00000010ff */
[----:B------:R0:W-:Y:S01]  /*29c0*/  @P1 STG.E.U16 desc[UR38][R12.64+0x10], R5 ;  /* 0x000010050c001986 */ /* 0x0001e2000c101526 */
[----:B------:R-:W-:Y:S05]  /*29d0*/  @!P0 BRA `(.L_x_47) ;  /* 0x0000000000048947 */ /* 0x000fea0003800000 */
[----:B------:R0:W5:Y:S02]  /*29e0*/  LDG.E.LTC128B.U16 R24, desc[UR38][R8.64+0x12] ;  /* 0x0000122608187981 */ /* 0x000164000c1e1520 */
.L_x_47:
[----:B------:R-:W-:Y:S05]  /*29f0*/  BSYNC B1 ;  /* 0x0000000000017941 */ /* 0x000fea0003800000 */
.L_x_46:
        /* <DEDUP_REMOVED lines=10> */
.L_x_49:
[----:B------:R-:W-:Y:S05]  /*2aa0*/  BSYNC B1 ;  /* 0x0000000000017941 */ /* 0x000fea0003800000 */
.L_x_48:
        /* <DEDUP_REMOVED lines=10> */
.L_x_51:
[----:B------:R-:W-:Y:S05]  /*2b50*/  BSYNC B1 ;  /* 0x0000000000017941 */ /* 0x000fea0003800000 */
.L_x_50:
[----:B0----5:R-:W-:Y:S01]  /*2b60*/  IMAD.U32 R5, R24, 0x10000, RZ ;  /* 0x0001000018057824 */ /* 0x021fe200078e00ff */
        /* <DEDUP_REMOVED lines=8> */
.L_x_53:
[----:B------:R-:W-:Y:S05]  /*2bf0*/  BSYNC B1 ;  /* 0x0000000000017941 */ /* 0x000fea0003800000 */
.L_x_52:
        /* <DEDUP_REMOVED lines=9> */
.L_x_55:
[----:B------:R-:W-:Y:S05]  /*2c90*/  BSYNC B1 ;  /* 0x0000000000017941 */ /* 0x000fea0003800000 */
.L_x_54:
        /* <DEDUP_REMOVED lines=10> */
.L_x_57:
[----:B------:R-:W-:Y:S05]  /*2d40*/  BSYNC B1 ;  /* 0x0000000000017941 */ /* 0x000fea0003800000 */
.L_x_56:
        /* <DEDUP_REMOVED lines=10> */
.L_x_59:
[----:B------:R-:W-:Y:S05]  /*2df0*/  BSYNC B1 ;  /* 0x0000000000017941 */ /* 0x000fea0003800000 */
.L_x_58:
        /* <DEDUP_REMOVED lines=9> */
.L_x_61:
[----:B------:R-:W-:Y:S05]  /*2e90*/  BSYNC B1 ;  /* 0x0000000000017941 */ /* 0x000fea0003800000 */
.L_x_60:
        /* <DEDUP_REMOVED lines=9> */
.L_x_63:
[----:B------:R-:W-:Y:S05]  /*2f30*/  BSYNC B1 ;  /* 0x0000000000017941 */ /* 0x000fea0003800000 */
.L_x_62:
        /* <DEDUP_REMOVED lines=10> */
.L_x_65:
[----:B------:R-:W-:Y:S05]  /*2fe0*/  BSYNC B1 ;  /* 0x0000000000017941 */ /* 0x000fea0003800000 */
.L_x_64:
        /* <DEDUP_REMOVED lines=10> */
.L_x_67:
[----:B------:R-:W-:Y:S05]  /*3090*/  BSYNC B1 ;  /* 0x0000000000017941 */ /* 0x000fea0003800000 */
.L_x_66:
        /* <DEDUP_REMOVED lines=9> */
.L_x_69:
[----:B------:R-:W-:Y:S05]  /*3130*/  BSYNC B1 ;  /* 0x0000000000017941 */ /* 0x000fea0003800000 */
.L_x_68:
        /* <DEDUP_REMOVED lines=9> */
.L_x_71:
[----:B------:R-:W-:Y:S05]  /*31d0*/  BSYNC B1 ;  /* 0x0000000000017941 */ /* 0x000fea0003800000 */
.L_x_70:
        /* <DEDUP_REMOVED lines=10> */
.L_x_73:
[----:B------:R-:W-:Y:S05]  /*3280*/  BSYNC B1 ;  /* 0x0000000000017941 */ /* 0x000fea0003800000 */
.L_x_72:
        /* <DEDUP_REMOVED lines=10> */
.L_x_75:
[----:B------:R-:W-:Y:S05]  /*3330*/  BSYNC B1 ;  /* 0x0000000000017941 */ /* 0x000fea0003800000 */
.L_x_74:
        /* <DEDUP_REMOVED lines=9> */
.L_x_77:
[----:B------:R-:W-:Y:S05]  /*33d0*/  BSYNC B1 ;  /* 0x0000000000017941 */ /* 0x000fea0003800000 */
.L_x_76:
        /* <DEDUP_REMOVED lines=9> */
.L_x_79:
[----:B------:R-:W-:Y:S05]  /*3470*/  BSYNC B1 ;  /* 0x0000000000017941 */ /* 0x000fea0003800000 */
.L_x_78:
        /* <DEDUP_REMOVED lines=10> */
.L_x_81:
[----:B------:R-:W-:Y:S05]  /*3520*/  BSYNC B1 ;  /* 0x0000000000017941 */ /* 0x000fea0003800000 */
.L_x_80:
        /* <DEDUP_REMOVED lines=10> */
.L_x_83:
[----:B------:R-:W-:Y:S05]  /*35d0*/  BSYNC B1 ;  /* 0x0000000000017941 */ /* 0x000fea0003800000 */
.L_x_82:
        /* <DEDUP_REMOVED lines=9> */
.L_x_85:
[----:B------:R-:W-:Y:S05]  /*3670*/  BSYNC B1 ;  /* 0x0000000000017941 */ /* 0x000fea0003800000 */
.L_x_84:
        /* <DEDUP_REMOVED lines=9> */
.L_x_87:
[----:B------:R-:W-:Y:S05]  /*3710*/  BSYNC B1 ;  /* 0x0000000000017941 */ /* 0x000fea0003800000 */
.L_x_86:
        /* <DEDUP_REMOVED lines=10> */
.L_x_89:
[----:B------:R-:W-:Y:S05]  /*37c0*/  BSYNC B1 ;  /* 0x0000000000017941 */ /* 0x000fea0003800000 */
.L_x_88:
        /* <DEDUP_REMOVED lines=10> */
.L_x_91:
[----:B------:R-:W-:Y:S05]  /*3870*/  BSYNC B1 ;  /* 0x0000000000017941 */ /* 0x000fea0003800000 */
.L_x_90:
        /* <DEDUP_REMOVED lines=9> */
.L_x_93:
[----:B------:R-:W-:Y:S05]  /*3910*/  BSYNC B1 ;  /* 0x0000000000017941 */ /* 0x000fea0003800000 */
.L_x_92:
        /* <DEDUP_REMOVED lines=9> */
.L_x_95:
[----:B------:R-:W-:Y:S05]  /*39b0*/  BSYNC B1 ;  /* 0x0000000000017941 */ /* 0x000fea0003800000 */
.L_x_94:
        /* <DEDUP_REMOVED lines=10> */
.L_x_97:
[----:B------:R-:W-:Y:S05]  /*3a60*/  BSYNC B1 ;  /* 0x0000000000017941 */ /* 0x000fea0003800000 */
.L_x_96:
        /* <DEDUP_REMOVED lines=10> */
.L_x_99:
[----:B------:R-:W-:Y:S05]  /*3b10*/  BSYNC B1 ;  /* 0x0000000000017941 */ /* 0x000fea0003800000 */
.L_x_98:
        /* <DEDUP_REMOVED lines=9> */
.L_x_101:
[----:B------:R-:W-:Y:S05]  /*3bb0*/  BSYNC B1 ;  /* 0x0000000000017941 */ /* 0x000fea0003800000 */
.L_x_100:
        /* <DEDUP_REMOVED lines=9> */
.L_x_103:
[----:B------:R-:W-:Y:S05]  /*3c50*/  BSYNC B1 ;  /* 0x0000000000017941 */ /* 0x000fea0003800000 */
.L_x_102:
        /* <DEDUP_REMOVED lines=10> */
.L_x_105:
[----:B------:R-:W-:Y:S05]  /*3d00*/  BSYNC B1 ;  /* 0x0000000000017941 */ /* 0x000fea0003800000 */
.L_x_104:
        /* <DEDUP_REMOVED lines=10> */
.L_x_107:
[----:B------:R-:W-:Y:S05]  /*3db0*/  BSYNC B1 ;  /* 0x0000000000017941 */ /* 0x000fea0003800000 */
.L_x_106:
        /* <DEDUP_REMOVED lines=9> */
.L_x_109:
[----:B------:R-:W-:Y:S05]  /*3e50*/  BSYNC B1 ;  /* 0x0000000000017941 */ /* 0x000fea0003800000 */
.L_x_108:
        /* <DEDUP_REMOVED lines=9> */
.L_x_111:
[----:B------:R-:W-:Y:S05]  /*3ef0*/  BSYNC B1 ;  /* 0x0000000000017941 */ /* 0x000fea0003800000 */
.L_x_110:
        /* <DEDUP_REMOVED lines=10> */
.L_x_113:
[----:B------:R-:W-:Y:S05]  /*3fa0*/  BSYNC B1 ;  /* 0x0000000000017941 */ /* 0x000fea0003800000 */
.L_x_112:
        /* <DEDUP_REMOVED lines=10> */
.L_x_115:
[----:B------:R-:W-:Y:S05]  /*4050*/  BSYNC B1 ;  /* 0x0000000000017941 */ /* 0x000fea0003800000 */
.L_x_114:
        /* <DEDUP_REMOVED lines=9> */
.L_x_117:
[----:B------:R-:W-:Y:S05]  /*40f0*/  BSYNC B1 ;  /* 0x0000000000017941 */ /* 0x000fea0003800000 */
.L_x_116:
        /* <DEDUP_REMOVED lines=9> */
.L_x_119:
[----:B------:R-:W-:Y:S05]  /*4190*/  BSYNC B1 ;  /* 0x0000000000017941 */ /* 0x000fea0003800000 */
.L_x_118:
        /* <DEDUP_REMOVED lines=10> */
.L_x_121:
[----:B------:R-:W-:Y:S05]  /*4240*/  BSYNC B1 ;  /* 0x0000000000017941 */ /* 0x000fea0003800000 */
.L_x_120:
        /* <DEDUP_REMOVED lines=10> */
.L_x_123:
[----:B------:R-:W-:Y:S05]  /*42f0*/  BSYNC B1 ;  /* 0x0000000000017941 */ /* 0x000fea0003800000 */
.L_x_122:
        /* <DEDUP_REMOVED lines=9> */
.L_x_125:
[----:B------:R-:W-:Y:S05]  /*4390*/  BSYNC B1 ;  /* 0x0000000000017941 */ /* 0x000fea0003800000 */
.L_x_124:
        /* <DEDUP_REMOVED lines=9> */
.L_x_127:
[----:B------:R-:W-:Y:S05]  /*4430*/  BSYNC B1 ;  /* 0x0000000000017941 */ /* 0x000fea0003800000 */
.L_x_126:
        /* <DEDUP_REMOVED lines=10> */
.L_x_129:
[----:B------:R-:W-:Y:S05]  /*44e0*/  BSYNC B1 ;  /* 0x0000000000017941 */ /* 0x000fea0003800000 */
.L_x_128:
        /* <DEDUP_REMOVED lines=10> */
.L_x_131:
[----:B------:R-:W-:Y:S05]  /*4590*/  BSYNC B1 ;  /* 0x0000000000017941 */ /* 0x000fea0003800000 */
.L_x_130:
        /* <DEDUP_REMOVED lines=9> */
.L_x_133:
[----:B------:R-:W-:Y:S05]  /*4630*/  BSYNC B1 ;  /* 0x0000000000017941 */ /* 0x000fea0003800000 */
.L_x_132:
        /* <DEDUP_REMOVED lines=9> */
.L_x_135:
[----:B------:R-:W-:Y:S05]  /*46d0*/  BSYNC B1 ;  /* 0x0000000000017941 */ /* 0x000fea0003800000 */
.L_x_134:
        /* <DEDUP_REMOVED lines=10> */
.L_x_137:
[----:B------:R-:W-:Y:S05]  /*4780*/  BSYNC B1 ;  /* 0x0000000000017941 */ /* 0x000fea0003800000 */
.L_x_136:
        /* <DEDUP_REMOVED lines=10> */
.L_x_139:
[----:B------:R-:W-:Y:S05]  /*4830*/  BSYNC B1 ;  /* 0x0000000000017941 */ /* 0x000fea0003800000 */
.L_x_138:
        /* <DEDUP_REMOVED lines=9> */
.L_x_141:
[----:B------:R-:W-:Y:S05]  /*48d0*/  BSYNC B1 ;  /* 0x0000000000017941 */ /* 0x000fea0003800000 */
.L_x_140:
        /* <DEDUP_REMOVED lines=9> */
.L_x_143:
[----:B------:R-:W-:Y:S05]  /*4970*/  BSYNC B1 ;  /* 0x0000000000017941 */ /* 0x000fea0003800000 */
.L_x_142:
        /* <DEDUP_REMOVED lines=10> */
.L_x_145:
[----:B------:R-:W-:Y:S05]  /*4a20*/  BSYNC B1 ;  /* 0x0000000000017941 */ /* 0x000fea0003800000 */
.L_x_144:
        /* <DEDUP_REMOVED lines=10> */
.L_x_147:
[----:B------:R-:W-:Y:S05]  /*4ad0*/  BSYNC B1 ;  /* 0x0000000000017941 */ /* 0x000fea0003800000 */
.L_x_146:
        /* <DEDUP_REMOVED lines=9> */
.L_x_149:
[----:B------:R-:W-:Y:S05]  /*4b70*/  BSYNC B1 ;  /* 0x0000000000017941 */ /* 0x000fea0003800000 */
.L_x_148:
        /* <DEDUP_REMOVED lines=9> */
.L_x_151:
[----:B------:R-:W-:Y:S05]  /*4c10*/  BSYNC B1 ;  /* 0x0000000000017941 */ /* 0x000fea0003800000 */
.L_x_150:
        /* <DEDUP_REMOVED lines=10> */
.L_x_153:
[----:B------:R-:W-:Y:S05]  /*4cc0*/  BSYNC B1 ;  /* 0x0000000000017941 */ /* 0x000fea0003800000 */
.L_x_152:
[----:B-----5:R-:W-:Y:S01]  /*4cd0*/  IMAD.U32 R5, R24, 0x10000, RZ ;  /* 0x0001000018057824 */ /* 0x020fe200078e00ff */
[----:B------:R-:W-:Y:S01]  /*4ce0*/  ISETP.GT.AND P0, PT, R4, 0x79, PT ;  /* 0x000000790400780c */ /* 0x000fe20003f04270 */
[----:B------:R-:W-:Y:S01]  /*4cf0*/  @P2 IMAD.MOV.U32 R4, RZ, RZ, R10 ;  /* 0x000000ffff042224 */ /* 0x000fe200078e000a */
[----:B------:R-:W-:Y:S01]  /*4d00*/  BSSY B1, `(.L_x_154) ;  /* 0x000000a000017945 */ /* 0x000fe20003800000 */
[----:B------:R-:W-:Y:S01]  /*4d10*/  FMUL R5, R5, R90 ;  /* 0x0000005a05057220 */ /* 0x000fe20000400000 */
[----:B------:R-:W-:-:S03]  /*4d20*/  ISETP.GT.AND P3, PT, R3, RZ, P0 ;  /* 0x000000ff0300720c */ /* 0x000fc60000764270 */
[----:B------:R-:W-:-:S05]  /*4d30*/  FFMA R5, R84, R23, R5 ;  /* 0x0000001754057223 */ /* 0x000fca0000000005 */
[----:B------:R-:W-:-:S04]  /*4d40*/  F2FP.BF16.F32.PACK_AB R5, RZ, R5 ;  /* 0x00000005ff05723e */ /* 0x000fc800000010ff */
[----:B0-----:R-:W-:Y:S01]  /*4d50*/  PRMT R14, R5, 0x7610, R14 ;  /* 0x00007610050e7816 */ /* 0x001fe2000000000e */
[----:B------:R-:W-:-:S05]  /*4d60*/  @P2 IMAD.MOV.U32 R5, RZ, RZ, R11 ;  /* 0x000000ffff052224 */ /* 0x000fca00078e000b */
[----:B------:R0:W-:Y:S01]  /*4d70*/  @P2 STG.E.U16 desc[UR38][R4.64+0xf0], R14 ;  /* 0x0000f00e04002986 */ /* 0x0001e2000c101526 */
[----:B------:R-:W-:Y:S05]  /*4d80*/  @!P3 BRA `(.L_x_155) ;  /* 0x000000000004b947 */ /* 0x000fea0003800000 */
[----:B------:R0:W5:Y:S02]  /*4d90*/  LDG.E.LTC128B.U16 R24, desc[UR38][R6.64+0xf2] ;  /* 0x0000f22606187981 */ /* 0x000164000c1e1520 */
.L_x_155:
[----:B------:R-:W-:Y:S05]  /*4da0*/  BSYNC B1 ;  /* 0x0000000000017941 */ /* 0x000fea0003800000 */
.L_x_154:
        /* <DEDUP_REMOVED lines=9> */
.L_x_157:
[----:B------:R-:W-:Y:S05]  /*4e40*/  BSYNC B1 ;  /* 0x0000000000017941 */ /* 0x000fea0003800000 */
.L_x_156:
[----:B-----5:R-:W-:Y:S01]  /*4e50*/  IMAD.U32 R5, R24, 0x10000, RZ ;  /* 0x0001000018057824 */ /* 0x020fe200078e00ff */
[----:B------:R-:W-:Y:S01]  /*4e60*/  ISETP.GT.AND P0, PT, R3, 0x8, P0 ;  /* 0x000000080300780c */ /* 0x000fe20000704270 */
[----:B0-----:R-:W-:Y:S01]  /*4e70*/  @P1 IMAD.MOV.U32 R4, RZ, RZ, R12 ;  /* 0x000000ffff041224 */ /* 0x001fe200078e000c */
[----:B------:R-:W-:Y:S01]  /*4e80*/  BSSY B1, `(.L_x_158) ;  /* 0x0000009000017945 */ /* 0x000fe20003800000 */
[----:B------:R-:W-:-:S04]  /*4e90*/  FMUL R5, R5, R90 ;  /* 0x0000005a05057220 */ /* 0x000fc80000400000 */
[----:B------:R-:W-:-:S05]  /*4ea0*/  FFMA R5, R86, R23, R5 ;  /* 0x0000001756057223 */ /* 0x000fca0000000005 */
[----:B------:R-:W-:-:S04]  /*4eb0*/  F2FP.BF16.F32.PACK_AB R5, RZ, R5 ;  /* 0x00000005ff05723e */ /* 0x000fc800000010ff */
[----:B-1-3--:R-:W-:Y:S01]  /*4ec0*/  PRMT R6, R5, 0x7610, R6 ;  /* 0x0000761005067816 */ /* 0x00afe20000000006 */
[----:B------:R-:W-:-:S05]  /*4ed0*/  @P1 IMAD.MOV.U32 R5, RZ, RZ, R13 ;  /* 0x000000ffff051224 */ /* 0x000fca00078e000d */
[----:B------:R0:W-:Y:S01]  /*4ee0*/  @P1 STG.E.U16 desc[UR38][R4.64+0xf0], R6 ;  /* 0x0000f00604001986 */ /* 0x0001e2000c101526 */
[----:B------:R-:W-:Y:S05]  /*4ef0*/  @!P0 BRA `(.L_x_159) ;  /* 0x0000000000048947 */ /* 0x000fea0003800000 */
[----:B------:R1:W5:Y:S02]  /*4f00*/  LDG.E.LTC128B.U16 R24, desc[UR38][R8.64+0xf2] ;  /* 0x0000f22608187981 */ /* 0x000364000c1e1520 */
.L_x_159:
[----:B------:R-:W-:Y:S05]  /*4f10*/  BSYNC B1 ;  /* 0x0000000000017941 */ /* 0x000fea0003800000 */
.L_x_158:
[----:B------:R-:W-:Y:S05]  /*4f20*/  @!P0 BRA `(.L_x_160) ;  /* 0x0000001000e88947 */ /* 0x000fea0003800000 */
[----:B-----5:R-:W-:-:S04]  /*4f30*/  IMAD.U32 R3, R24, 0x10000, RZ ;  /* 0x0001000018037824 */ /* 0x020fc800078e00ff */
[----:B0-----:R-:W-:-:S04]  /*4f40*/  FMUL R4, R3, R90 ;  /* 0x0000005a03047220 */ /* 0x001fc80000400000 */
[----:B------:R-:W-:-:S05]  /*4f50*/  FFMA R4, R87, R23, R4 ;  /* 0x0000001757047223 */ /* 0x000fca0000000004 */
[----:B------:R-:W-:-:S05]  /*4f60*/  F2FP.BF16.F32.PACK_AB R4, RZ, R4 ;  /* 0x00000004ff04723e */ /* 0x000fca00000010ff */
[----:B------:R3:W-:Y:S01]  /*4f70*/  STG.E.U16 desc[UR38][R12.64+0xf2], R4 ;  /* 0x0000f2040c007986 */ /* 0x0007e2000c101526 */
[----:B------:R-:W-:Y:S05]  /*4f80*/  BRA `(.L_x_160) ;  /* 0x0000001000d07947 */ /* 0x000fea0003800000 */
.L_x_35:
[----:B------:R-:W-:Y:S01]  /*4f90*/  ISETP.GT.AND P3, PT, R4, 0x1, PT ;  /* 0x000000010400780c */ /* 0x000fe20003f64270 */
[----:B------:R-:W-:Y:S01]  /*4fa0*/  ULDC.64 UR4, c[0x0][0x5c0] ;  /* 0x0001700000047ab9 */ /* 0x000fe20000000a00 */
[-C--:B------:R-:W-:Y:S01]  /*4fb0*/  FMUL R24, R24, R23.reuse ;  /* 0x0000001718187220 */ /* 0x080fe20000400000 */
[----:B------:R-:W-:Y:S01]  /*4fc0*/  LEA R6, P4, R106, UR4, 0x1 ;  /* 0x000000046a067c11 */ /* 0x000fe2000f8808ff */
[-C--:B------:R-:W-:Y:S01]  /*4fd0*/  FMUL R25, R25, R23.reuse ;  /* 0x0000001719197220 */ /* 0x080fe20000400000 */
[----:B------:R-:W-:Y:S01]  /*4fe0*/  ISETP.GT.AND P0, PT, R3, RZ, P3 ;  /* 0x000000ff0300720c */ /* 0x000fe20001f04270 */
[-C--:B------:R-:W-:Y:S01]  /*4ff0*/  FMUL R26, R26, R23.reuse ;  /* 0x000000171a1a7220 */ /* 0x080fe20000400000 */
[----:B------:R-:W-:Y:S01]  /*5000*/  F2FP.BF16.F32.PACK_AB R24, RZ, R24 ;  /* 0x00000018ff18723e */ /* 0x000fe200000010ff */
[-C--:B------:R-:W-:Y:S01]  /*5010*/  FMUL R27, R27, R23.reuse ;  /* 0x000000171b1b7220 */ /* 0x080fe20000400000 */
[----:B------:R-:W-:Y:S01]  /*5020*/  LEA.HI.X R7, R106, UR5, R103, 0x1, P4 ;  /* 0x000000056a077c11 */ /* 0x000fe2000a0f0c67 */
[----:B------:R-:W-:Y:S01]  /*5030*/  FMUL R28, R28, R23 ;  /* 0x000000171c1c7220 */ /* 0x000fe20000400000 */
[----:B------:R-:W-:Y:S01]  /*5040*/  F2FP.BF16.F32.PACK_AB R25, RZ, R25 ;  /* 0x00000019ff19723e */ /* 0x000fe200000010ff */
[-C--:B------:R-:W-:Y:S01]  /*5050*/  FMUL R29, R29, R23.reuse ;  /* 0x000000171d1d7220 */ /* 0x080fe20000400000 */
[----:B------:R-:W-:Y:S01]  /*5060*/  ISETP.GT.AND P2, PT, R3, 0x8, P2 ;  /* 0x000000080300780c */ /* 0x000fe20001744270 */
[----:B------:R-:W-:Y:S01]  /*5070*/  @P1 STG.E.U16 desc[UR38][R6.64], R24 ;  /* 0x0000001806001986 */ /* 0x000fe2000c101526 */
[----:B------:R-:W-:Y:S01]  /*5080*/  ISETP.GT.AND P1, PT, R4, 0x8, PT ;  /* 0x000000080400780c */ /* 0x000fe20003f24270 */
[-C--:B------:R-:W-:Y:S01]  /*5090*/  FMUL R30, R30, R23.reuse ;  /* 0x000000171e1e7220 */ /* 0x080fe20000400000 */
[C---:B------:R-:W-:Y:S01]  /*50a0*/  SHF.L.U64.HI R5, R91.reuse, 0x1, R92 ;  /* 0x000000015b057819 */ /* 0x040fe2000001025c */
[----:B------:R-:W-:Y:S01]  /*50b0*/  @P0 STG.E.U16 desc[UR38][R6.64+0x2], R25 ;  /* 0x0000021906000986 */ /* 0x000fe2000c101526 */
[----:B------:R-:W-:Y:S01]  /*50c0*/  LEA R8, P5, R91, R6, 0x1 ;  /* 0x000000065b087211 */ /* 0x000fe200078a08ff */
[-C--:B------:R-:W-:Y:S01]  /*50d0*/  FMUL R31, R31, R23.reuse ;  /* 0x000000171f1f7220 */ /* 0x080fe20000400000 */
[----:B------:R-:W-:Y:S01]  /*50e0*/  ISETP.GT.AND P3, PT, R3, 0x8, P3 ;  /* 0x000000080300780c */ /* 0x000fe20001f64270 */
[-C--:B------:R-:W-:Y:S01]  /*50f0*/  FMUL R32, R32, R23.reuse ;  /* 0x0000001720207220 */ /* 0x080fe20000400000 */
[----:B------:R-:W-:Y:S01]  /*5100*/  ISETP.GT.AND P0, PT, R4, 0x9, PT ;  /* 0x000000090400780c */ /* 0x000fe20003f04270 */
[----:B------:R-:W-:Y:S01]  /*5110*/  IMAD.X R9, R5, 0x1, R7, P5 ;  /* 0x0000000105097824 */ /* 0x000fe200028e0607 */
[----:B------:R-:W-:Y:S01]  /*5120*/  ISETP.GT.AND P4, PT, R3, RZ, P1 ;  /* 0x000000ff0300720c */ /* 0x000fe20000f84270 */
[-C--:B------:R-:W-:Y:S01]  /*5130*/  FMUL R33, R33, R23.reuse ;  /* 0x0000001721217220 */ /* 0x080fe20000400000 */
[----:B------:R-:W-:Y:S01]  /*5140*/  F2FP.BF16.F32.PACK_AB R26, RZ, R26 ;  /* 0x0000001aff1a723e */ /* 0x000fe200000010ff */
[-C--:B------:R-:W-:Y:S01]  /*5150*/  FMUL R34, R34, R23.reuse ;  /* 0x0000001722227220 */ /* 0x080fe20000400000 */
[----:B------:R-:W-:Y:S01]  /*5160*/  ISETP.GT.AND P5, PT, R3, RZ, P0 ;  /* 0x000000ff0300720c */ /* 0x000fe200007a4270 */
[----:B------:R-:W-:Y:S01]  /*5170*/  FMUL R35, R35, R23 ;  /* 0x0000001723237220 */ /* 0x000fe20000400000 */
[----:B------:R-:W-:Y:S01]  /*5180*/  F2FP.BF16.F32.PACK_AB R27, RZ, R27 ;  /* 0x0000001bff1b723e */ /* 0x000fe200000010ff */
[----:B------:R-:W-:Y:S01]  /*5190*/  @P2 STG.E.U16 desc[UR38][R8.64], R26 ;  /* 0x0000001a08002986 */ /* 0x000fe2000c101526 */
[----:B------:R-:W-:Y:S01]  /*51a0*/  F2FP.BF16.F32.PACK_AB R28, RZ, R28 ;  /* 0x0000001cff1c723e */ /* 0x000fe200000010ff */
[-C--:B------:R-:W-:Y:S01]  /*51b0*/  FMUL R36, R36, R23.reuse ;  /* 0x0000001724247220 */ /* 0x080fe20000400000 */
[----:B------:R-:W-:Y:S01]  /*51c0*/  ISETP.GT.AND P2, PT, R3, 0x8, P1 ;  /* 0x000000080300780c */ /* 0x000fe20000f44270 */
[----:B------:R-:W-:Y:S01]  /*51d0*/  @P3 STG.E.U16 desc[UR38][R8.64+0x2], R27 ;  /* 0x0000021b08003986 */ /* 0x000fe2000c101526 */
[----:B------:R-:W-:Y:S01]  /*51e0*/  ISETP.GT.AND P1, PT, R4, 0x10, PT ;  /* 0x000000100400780c */ /* 0x000fe20003f24270 */
[----:B------:R-:W-:Y:S01]  /*51f0*/  FMUL R37, R37, R23 ;  /* 0x0000001725257220 */ /* 0x000fe20000400000 */
[----:B------:R-:W-:Y:S01]  /*5200*/  F2FP.BF16.F32.PACK_AB R29, RZ, R29 ;  /* 0x0000001dff1d723e */ /* 0x000fe200000010ff */
[----:B------:R-:W-:Y:S01]  /*5210*/  @P4 STG.E.U16 desc[UR38][R6.64+0x10], R28 ;  /* 0x0000101c06004986 */ /* 0x000fe2000c101526 */
[C---:B------:R-:W-:Y:S01]  /*5220*/  ISETP.GT.AND P3, PT, R3.reuse, 0x8, P0 ;  /* 0x000000080300780c */ /* 0x040fe20000764270 */
[-C--:B------:R-:W-:Y:S01]  /*5230*/  FMUL R38, R38, R23.reuse ;  /* 0x0000001726267220 */ /* 0x080fe20000400000 */
[----:B------:R-:W-:Y:S01]  /*5240*/  ISETP.GT.AND P0, PT, R4, 0x11, PT ;  /* 0x000000110400780c */ /* 0x000fe20003f04270 */
[----:B------:R-:W-:Y:S01]  /*5250*/  @P5 STG.E.U16 desc[UR38][R6.64+0x12], R29 ;  /* 0x0000121d06005986 */ /* 0x000fe2000c101526 */
        /* <DEDUP_REMOVED lines=161> */
[----:B------:R-:W-:Y:S01]  /*5c70*/  FMUL R87, R87, R23 ;  /* 0x0000001757577220 */ /* 0x000fe20000400000 */
[----:B------:R-:W-:-:S02]  /*5c80*/  F2FP.BF16.F32.PACK_AB R62, RZ, R62 ;  /* 0x0000003eff3e723e */ /* 0x000fc400000010ff */
[C---:B------:R-:W-:Y:S02]  /*5c90*/  ISETP.GT.AND P5, PT, R3.reuse, RZ, P0 ;  /* 0x000000ff0300720c */ /* 0x040fe400007a4270 */
[----:B------:R-:W-:Y:S01]  /*5ca0*/  F2FP.BF16.F32.PACK_AB R63, RZ, R63 ;  /* 0x0000003fff3f723e */ /* 0x000fe200000010ff */
[----:B------:R-:W-:Y:S01]  /*5cb0*/  @P2 STG.E.U16 desc[UR38][R8.64+0x90], R62 ;  /* 0x0000903e08002986 */ /* 0x000fe2000c101526 */
[----:B------:R-:W-:Y:S02]  /*5cc0*/  F2FP.BF16.F32.PACK_AB R64, RZ, R64 ;  /* 0x00000040ff40723e */ /* 0x000fe400000010ff */
[C---:B------:R-:W-:Y:S01]  /*5cd0*/  ISETP.GT.AND P2, PT, R3.reuse, 0x8, P1 ;  /* 0x000000080300780c */ /* 0x040fe20000f44270 */
[----:B------:R-:W-:Y:S01]  /*5ce0*/  @P3 STG.E.U16 desc[UR38][R8.64+0x92], R63 ;  /* 0x0000923f08003986 */ /* 0x000fe2000c101526 */
[----:B------:R-:W-:Y:S02]  /*5cf0*/  ISETP.GT.AND P1, PT, R4, 0x58, PT ;  /* 0x000000580400780c */ /* 0x000fe40003f24270 */
[----:B------:R-:W-:Y:S01]  /*5d00*/  F2FP.BF16.F32.PACK_AB R65, RZ, R65 ;  /* 0x00000041ff41723e */ /* 0x000fe200000010ff */
[----:B------:R-:W-:Y:S01]  /*5d10*/  @P4 STG.E.U16 desc[UR38][R6.64+0xa0], R64 ;  /* 0x0000a04006004986 */ /* 0x000fe2000c101526 */
[----:B------:R-:W-:-:S02]  /*5d20*/  ISETP.GT.AND P3, PT, R3, 0x8, P0 ;  /* 0x000000080300780c */ /* 0x000fc40000764270 */
[----:B------:R-:W-:Y:S01]  /*5d30*/  ISETP.GT.AND P0, PT, R4, 0x59, PT ;  /* 0x000000590400780c */ /* 0x000fe20003f04270 */
[----:B------:R-:W-:Y:S01]  /*5d40*/  @P5 STG.E.U16 desc[UR38][R6.64+0xa2], R65 ;  /* 0x0000a24106005986 */ /* 0x000fe2000c101526 */
[C---:B------:R-:W-:Y:S02]  /*5d50*/  ISETP.GT.AND P4, PT, R3.reuse, RZ, P1 ;  /* 0x000000ff0300720c */ /* 0x040fe40000f84270 */
[----:B------:R-:W-:Y:S02]  /*5d60*/  F2FP.BF16.F32.PACK_AB R66, RZ, R66 ;  /* 0x00000042ff42723e */ /* 0x000fe400000010ff */
[----:B------:R-:W-:Y:S02]  /*5d70*/  ISETP.GT.AND P5, PT, R3, RZ, P0 ;  /* 0x000000ff0300720c */ /* 0x000fe400007a4270 */
[----:B------:R-:W-:Y:S01]  /*5d80*/  F2FP.BF16.F32.PACK_AB R67, RZ, R67 ;  /* 0x00000043ff43723e */ /* 0x000fe200000010ff */
[----:B------:R-:W-:Y:S01]  /*5d90*/  @P2 STG.E.U16 desc[UR38][R8.64+0xa0], R66 ;  /* 0x0000a04208002986 */ /* 0x000fe2000c101526 */
[----:B------:R-:W-:-:S02]  /*5da0*/  F2FP.BF16.F32.PACK_AB R68, RZ, R68 ;  /* 0x00000044ff44723e */ /* 0x000fc400000010ff */
[C---:B------:R-:W-:Y:S01]  /*5db0*/  ISETP.GT.AND P2, PT, R3.reuse, 0x8, P1 ;  /* 0x000000080300780c */ /* 0x040fe20000f44270 */
[----:B------:R-:W-:Y:S01]  /*5dc0*/  @P3 STG.E.U16 desc[UR38][R8.64+0xa2], R67 ;  /* 0x0000a24308003986 */ /* 0x000fe2000c101526 */
[C---:B------:R-:W-:Y:S02]  /*5dd0*/  ISETP.GT.AND P1, PT, R4.reuse, 0x60, PT ;  /* 0x000000600400780c */ /* 0x040fe40003f24270 */
[----:B------:R-:W-:Y:S01]  /*5de0*/  F2FP.BF16.F32.PACK_AB R69, RZ, R69 ;  /* 0x00000045ff45723e */ /* 0x000fe200000010ff */
[----:B------:R-:W-:Y:S01]  /*5df0*/  @P4 STG.E.U16 desc[UR38][R6.64+0xb0], R68 ;  /* 0x0000b04406004986 */ /* 0x000fe2000c101526 */
[C---:B------:R-:W-:Y:S02]  /*5e00*/  ISETP.GT.AND P3, PT, R3.reuse, 0x8, P0 ;  /* 0x000000080300780c */ /* 0x040fe40000764270 */
[----:B------:R-:W-:Y:S01]  /*5e10*/  ISETP.GT.AND P0, PT, R4, 0x61, PT ;  /* 0x000000610400780c */ /* 0x000fe20003f04270 */
[----:B------:R-:W-:Y:S01]  /*5e20*/  @P5 STG.E.U16 desc[UR38][R6.64+0xb2], R69 ;  /* 0x0000b24506005986 */ /* 0x000fe2000c101526 */
[----:B------:R-:W-:-:S02]  /*5e30*/  ISETP.GT.AND P4, PT, R3, RZ, P1 ;  /* 0x000000ff0300720c */ /* 0x000fc40000f84270 */
[C---:B------:R-:W-:Y:S02]  /*5e40*/  ISETP.GT.AND P5, PT, R3.reuse, RZ, P0 ;  /* 0x000000ff0300720c */ /* 0x040fe400007a4270 */
[----:B------:R-:W-:Y:S02]  /*5e50*/  F2FP.BF16.F32.PACK_AB R70, RZ, R70 ;  /* 0x00000046ff46723e */ /* 0x000fe400000010ff */
[----:B------:R-:W-:Y:S02]  /*5e60*/  F2FP.BF16.F32.PACK_AB R71, RZ, R71 ;  /* 0x00000047ff47723e */ /* 0x000fe400000010ff */
[----:B------:R-:W-:Y:S01]  /*5e70*/  F2FP.BF16.F32.PACK_AB R72, RZ, R72 ;  /* 0x00000048ff48723e */ /* 0x000fe200000010ff */
[----:B------:R-:W-:Y:S01]  /*5e80*/  @P2 STG.E.U16 desc[UR38][R8.64+0xb0], R70 ;  /* 0x0000b04608002986 */ /* 0x000fe2000c101526 */
[----:B------:R-:W-:Y:S02]  /*5e90*/  F2FP.BF16.F32.PACK_AB R73, RZ, R73 ;  /* 0x00000049ff49723e */ /* 0x000fe400000010ff */
[C---:B------:R-:W-:Y:S01]  /*5ea0*/  ISETP.GT.AND P1, PT, R3.reuse, 0x8, P1 ;  /* 0x000000080300780c */ /* 0x040fe20000f24270 */
[----:B------:R-:W-:Y:S01]  /*5eb0*/  @P3 STG.E.U16 desc[UR38][R8.64+0xb2], R71 ;  /* 0x0000b24708003986 */ /* 0x000fe2000c101526 */
[----:B------:R-:W-:-:S02]  /*5ec0*/  ISETP.GT.AND P2, PT, R3, 0x8, P0 ;  /* 0x000000080300780c */ /* 0x000fc40000744270 */
[C---:B------:R-:W-:Y:S01]  /*5ed0*/  ISETP.GT.AND P0, PT, R4.reuse, 0x69, PT ;  /* 0x000000690400780c */ /* 0x040fe20003f04270 */
[----:B------:R-:W-:Y:S01]  /*5ee0*/  @P4 STG.E.U16 desc[UR38][R6.64+0xc0], R72 ;  /* 0x0000c04806004986 */ /* 0x000fe2000c101526 */
[----:B------:R-:W-:Y:S02]  /*5ef0*/  ISETP.GT.AND P4, PT, R4, 0x68, PT ;  /* 0x000000680400780c */ /* 0x000fe40003f84270 */
[----:B------:R-:W-:Y:S01]  /*5f00*/  F2FP.BF16.F32.PACK_AB R74, RZ, R74 ;  /* 0x0000004aff4a723e */ /* 0x000fe200000010ff */
[----:B------:R-:W-:Y:S01]  /*5f10*/  @P5 STG.E.U16 desc[UR38][R6.64+0xc2], R73 ;  /* 0x0000c24906005986 */ /* 0x000fe2000c101526 */
[C---:B------:R-:W-:Y:S02]  /*5f20*/  ISETP.GT.AND P5, PT, R3.reuse, RZ, P4 ;  /* 0x000000ff0300720c */ /* 0x040fe400027a4270 */
[----:B------:R-:W-:Y:S01]  /*5f30*/  ISETP.GT.AND P3, PT, R3, RZ, P0 ;  /* 0x000000ff0300720c */ /* 0x000fe20000764270 */
[----:B------:R-:W-:Y:S01]  /*5f40*/  @P1 STG.E.U16 desc[UR38][R8.64+0xc0], R74 ;  /* 0x0000c04a08001986 */ /* 0x000fe2000c101526 */
[----:B------:R-:W-:-:S02]  /*5f50*/  F2FP.BF16.F32.PACK_AB R75, RZ, R75 ;  /* 0x0000004bff4b723e */ /* 0x000fc400000010ff */
[----:B------:R-:W-:Y:S02]  /*5f60*/  F2FP.BF16.F32.PACK_AB R76, RZ, R76 ;  /* 0x0000004cff4c723e */ /* 0x000fe400000010ff */
[C---:B------:R-:W-:Y:S01]  /*5f70*/  ISETP.GT.AND P4, PT, R3.reuse, 0x8, P4 ;  /* 0x000000080300780c */ /* 0x040fe20002784270 */
[----:B------:R-:W-:Y:S01]  /*5f80*/  @P2 STG.E.U16 desc[UR38][R8.64+0xc2], R75 ;  /* 0x0000c24b08002986 */ /* 0x000fe2000c101526 */
[----:B------:R-:W-:Y:S02]  /*5f90*/  F2FP.BF16.F32.PACK_AB R77, RZ, R77 ;  /* 0x0000004dff4d723e */ /* 0x000fe400000010ff */
[C---:B------:R-:W-:Y:S01]  /*5fa0*/  ISETP.GT.AND P2, PT, R4.reuse, 0x71, PT ;  /* 0x000000710400780c */ /* 0x040fe20003f44270 */
[----:B------:R-:W-:Y:S01]  /*5fb0*/  @P5 STG.E.U16 desc[UR38][R6.64+0xd0], R76 ;  /* 0x0000d04c06005986 */ /* 0x000fe2000c101526 */
[----:B------:R-:W-:Y:S02]  /*5fc0*/  ISETP.GT.AND P5, PT, R3, 0x8, P0 ;  /* 0x000000080300780c */ /* 0x000fe400007a4270 */
[C---:B------:R-:W-:Y:S01]  /*5fd0*/  ISETP.GT.AND P1, PT, R4.reuse, 0x78, PT ;  /* 0x000000780400780c */ /* 0x040fe20003f24270 */
[----:B------:R-:W-:Y:S01]  /*5fe0*/  @P3 STG.E.U16 desc[UR38][R6.64+0xd2], R77 ;  /* 0x0000d24d06003986 */ /* 0x000fe2000c101526 */
[----:B------:R-:W-:-:S02]  /*5ff0*/  ISETP.GT.AND P3, PT, R4, 0x70, PT ;  /* 0x000000700400780c */ /* 0x000fc40003f64270 */
[----:B------:R-:W-:Y:S01]  /*6000*/  ISETP.GT.AND P0, PT, R4, 0x79, PT ;  /* 0x000000790400780c */ /* 0x000fe20003f04270 */
[----:B------:R-:W-:Y:S01]  /*6010*/  @P4 IMAD.MOV.U32 R4, RZ, RZ, R8 ;  /* 0x000000ffff044224 */ /* 0x000fe200078e0008 */
[----:B------:R-:W-:Y:S01]  /*6020*/  F2FP.BF16.F32.PACK_AB R78, RZ, R78 ;  /* 0x0000004eff4e723e */ /* 0x000fe200000010ff */
[----:B------:R-:W-:Y:S01]  /*6030*/  @P4 IMAD.MOV.U32 R5, RZ, RZ, R9 ;  /* 0x000000ffff054224 */ /* 0x000fe200078e0009 */
[----:B------:R-:W-:Y:S02]  /*6040*/  F2FP.BF16.F32.PACK_AB R79, RZ, R79 ;  /* 0x0000004fff4f723e */ /* 0x000fe400000010ff */
[----:B------:R-:W-:Y:S02]  /*6050*/  F2FP.BF16.F32.PACK_AB R80, RZ, R80 ;  /* 0x00000050ff50723e */ /* 0x000fe400000010ff */
[----:B------:R0:W-:Y:S01]  /*6060*/  @P4 STG.E.U16 desc[UR38][R4.64+0xd0], R78 ;  /* 0x0000d04e04004986 */ /* 0x0001e2000c101526 */
[----:B------:R-:W-:Y:S02]  /*6070*/  ISETP.GT.AND P4, PT, R3, RZ, P2 ;  /* 0x000000ff0300720c */ /* 0x000fe40001784270 */
[----:B------:R-:W-:-:S02]  /*6080*/  F2FP.BF16.F32.PACK_AB R81, RZ, R81 ;  /* 0x00000051ff51723e */ /* 0x000fc400000010ff */
[----:B------:R-:W-:Y:S02]  /*6090*/  ISETP.GT.AND P2, PT, R3, 0x8, P2 ;  /* 0x000000080300780c */ /* 0x000fe40001744270 */
[----:B------:R-:W-:Y:S02]  /*60a0*/  F2FP.BF16.F32.PACK_AB R82, RZ, R82 ;  /* 0x00000052ff52723e */ /* 0x000fe400000010ff */
[----:B------:R-:W-:Y:S02]  /*60b0*/  F2FP.BF16.F32.PACK_AB R83, RZ, R83 ;  /* 0x00000053ff53723e */ /* 0x000fe400000010ff */
[----:B------:R-:W-:Y:S01]  /*60c0*/  F2FP.BF16.F32.PACK_AB R84, RZ, R84 ;  /* 0x00000054ff54723e */ /* 0x000fe200000010ff */
[----:B0-----:R-:W-:Y:S01]  /*60d0*/  @P5 IMAD.MOV.U32 R4, RZ, RZ, R8 ;  /* 0x000000ffff045224 */ /* 0x001fe200078e0008 */
[----:B------:R-:W-:Y:S01]  /*60e0*/  F2FP.BF16.F32.PACK_AB R85, RZ, R85 ;  /* 0x00000055ff55723e */ /* 0x000fe200000010ff */
[----:B------:R-:W-:Y:S01]  /*60f0*/  @P5 IMAD.MOV.U32 R5, RZ, RZ, R9 ;  /* 0x000000ffff055224 */ /* 0x000fe200078e0009 */
[----:B------:R-:W-:-:S02]  /*6100*/  F2FP.BF16.F32.PACK_AB R86, RZ, R86 ;  /* 0x00000056ff56723e */ /* 0x000fc400000010ff */
[----:B------:R-:W-:Y:S02]  /*6110*/  F2FP.BF16.F32.PACK_AB R87, RZ, R87 ;  /* 0x00000057ff57723e */ /* 0x000fe400000010ff */
[----:B------:R0:W-:Y:S01]  /*6120*/  @P5 STG.E.U16 desc[UR38][R4.64+0xd2], R79 ;  /* 0x0000d24f04005986 */ /* 0x0001e2000c101526 */
[C---:B------:R-:W-:Y:S02]  /*6130*/  ISETP.GT.AND P5, PT, R3.reuse, RZ, P3 ;  /* 0x000000ff0300720c */ /* 0x040fe40001fa4270 */
[----:B------:R-:W-:-:S11]  /*6140*/  ISETP.GT.AND P3, PT, R3, 0x8, P3 ;  /* 0x000000080300780c */ /* 0x000fd60001f64270 */
[----:B0-----:R-:W-:Y:S02]  /*6150*/  @P5 IMAD.MOV.U32 R4, RZ, RZ, R6 ;  /* 0x000000ffff045224 */ /* 0x001fe400078e0006 */
[----:B------:R-:W-:-:S05]  /*6160*/  @P5 IMAD.MOV.U32 R5, RZ, RZ, R7 ;  /* 0x000000ffff055224 */ /* 0x000fca00078e0007 */
[----:B------:R0:W-:Y:S01]  /*6170*/  @P5 STG.E.U16 desc[UR38][R4.64+0xe0], R80 ;  /* 0x0000e05004005986 */ /* 0x0001e2000c101526 */
[C---:B------:R-:W-:Y:S02]  /*6180*/  ISETP.GT.AND P5, PT, R3.reuse, RZ, P0 ;  /* 0x000000ff0300720c */ /* 0x040fe400007a4270 */
[----:B------:R-:W-:Y:S01]  /*6190*/  ISETP.GT.AND P0, PT, R3, 0x8, P0 ;  /* 0x000000080300780c */ /* 0x000fe20000704270 */
[----:B0-----:R-:W-:Y:S02]  /*61a0*/  @P4 IMAD.MOV.U32 R4, RZ, RZ, R6 ;  /* 0x000000ffff044224 */ /* 0x001fe400078e0006 */
[----:B------:R-:W-:-:S05]  /*61b0*/  @P4 IMAD.MOV.U32 R5, RZ, RZ, R7 ;  /* 0x000000ffff054224 */ /* 0x000fca00078e0007 */
[----:B------:R0:W-:Y:S01]  /*61c0*/  @P4 STG.E.U16 desc[UR38][R4.64+0xe2], R81 ;  /* 0x0000e25104004986 */ /* 0x0001e2000c101526 */
[C---:B------:R-:W-:Y:S02]  /*61d0*/  ISETP.GT.AND P4, PT, R3.reuse, RZ, P1 ;  /* 0x000000ff0300720c */ /* 0x040fe40000f84270 */
[----:B------:R-:W-:Y:S01]  /*61e0*/  ISETP.GT.AND P1, PT, R3, 0x8, P1 ;  /* 0x000000080300780c */ /* 0x000fe20000f24270 */
[----:B0-----:R-:W-:Y:S02]  /*61f0*/  @P3 IMAD.MOV.U32 R4, RZ, RZ, R8 ;  /* 0x000000ffff043224 */ /* 0x001fe400078e0008 */
[----:B------:R-:W-:-:S05]  /*6200*/  @P3 IMAD.MOV.U32 R5, RZ, RZ, R9 ;  /* 0x000000ffff053224 */ /* 0x000fca00078e0009 */
[----:B------:R0:W-:Y:S02]  /*6210*/  @P3 STG.E.U16 desc[UR38][R4.64+0xe0], R82 ;  /* 0x0000e05204003986 */ /* 0x0001e4000c101526 */
[----:B0-----:R-:W-:Y:S02]  /*6220*/  @P2 IMAD.MOV.U32 R4, RZ, RZ, R8 ;  /* 0x000000ffff042224 */ /* 0x001fe400078e0008 */
[----:B------:R-:W-:-:S05]  /*6230*/  @P2 IMAD.MOV.U32 R5, RZ, RZ, R9 ;  /* 0x000000ffff052224 */ /* 0x000fca00078e0009 */
[----:B------:R0:W-:Y:S02]  /*6240*/  @P2 STG.E.U16 desc[UR38][R4.64+0xe2], R83 ;  /* 0x0000e25304002986 */ /* 0x0001e4000c101526 */
[----:B0-----:R-:W-:Y:S02]  /*6250*/  @P4 IMAD.MOV.U32 R4, RZ, RZ, R6 ;  /* 0x000000ffff044224 */ /* 0x001fe400078e0006 */
[----:B------:R-:W-:-:S05]  /*6260*/  @P4 IMAD.MOV.U32 R5, RZ, RZ, R7 ;  /* 0x000000ffff054224 */ /* 0x000fca00078e0007 */
[----:B------:R0:W-:Y:S04]  /*6270*/  @P4 STG.E.U16 desc[UR38][R4.64+0xf0], R84 ;  /* 0x0000f05404004986 */ /* 0x0001e8000c101526 */
[----:B------:R1:W-:Y:S01]  /*6280*/  @P5 STG.E.U16 desc[UR38][R6.64+0xf2], R85 ;  /* 0x0000f25506005986 */ /* 0x0003e2000c101526 */
[----:B0-----:R-:W-:Y:S02]  /*6290*/  @P1 IMAD.MOV.U32 R4, RZ, RZ, R8 ;  /* 0x000000ffff041224 */ /* 0x001fe400078e0008 */
[----:B------:R-:W-:-:S05]  /*62a0*/  @P1 IMAD.MOV.U32 R5, RZ, RZ, R9 ;  /* 0x000000ffff051224 */ /* 0x000fca00078e0009 */
[----:B------:R1:W-:Y:S04]  /*62b0*/  @P1 STG.E.U16 desc[UR38][R4.64+0xf0], R86 ;  /* 0x0000f05604001986 */ /* 0x0003e8000c101526 */
[----:B------:R1:W-:Y:S02]  /*62c0*/  @P0 STG.E.U16 desc[UR38][R8.64+0xf2], R87 ;  /* 0x0000f25708000986 */ /* 0x0003e4000c101526 */
.L_x_160:
[----:B------:R-:W-:Y:S05]  /*62d0*/  BSYNC B0 ;  /* 0x0000000000007941 */ /* 0x000fea0003800000 */
.L_x_34:
[----:B------:R-:W-:Y:S01]  /*62e0*/  IADD3 R16, P0, R16, UR36, RZ ;  /* 0x0000002410107c10 */ /* 0x000fe2000ff1e0ff */
[----:B------:R-:W-:Y:S01]  /*62f0*/  ULDC.64 UR4, c[0x0][0x650] ;  /* 0x0001940000047ab9 */ /* 0x000fe20000000a00 */
[----:B------:R-:W-:Y:S01]  /*6300*/  PRMT R3, RZ, 0x7610, R3 ;  /* 0x00007610ff037816 */ /* 0x000fe20000000003 */
[----:B------:R-:W-:Y:S01]  /*6310*/  IMAD.MOV.U32 R100, RZ, RZ, -0x1 ;  /* 0xffffffffff647424 */ /* 0x000fe200078e00ff */
[----:B------:R-:W-:Y:S01]  /*6320*/  IADD3.X R17, R17, UR42, RZ, P0, !PT ;  /* 0x0000002a11117c10 */ /* 0x000fe200087fe4ff */
[----:B------:R-:W-:Y:S01]  /*6330*/  IMAD.MOV.U32 R101, RZ, RZ, -0x1 ;  /* 0xffffffffff657424 */ /* 0x000fe200078e00ff */
[----:B------:R-:W-:-:S04]  /*6340*/  ISETP.GE.U32.AND P0, PT, R16, UR4, PT ;  /* 0x0000000410007c0c */ /* 0x000fc8000bf06070 */
[----:B------:R-:W-:-:S13]  /*6350*/  ISETP.GE.U32.AND.EX P0, PT, R17, UR5, PT, P0 ;  /* 0x0000000511007c0c */ /* 0x000fda000bf06100 */
[----:B------:R-:W-:Y:S05]  /*6360*/  @P0 BRA `(.L_x_161) ;  /* 0x00000004004c0947 */ /* 0x000fea0003800000 */
[----:B------:R-:W0:Y:S01]  /*6370*/  LDC.64 R10, c[0x0][0x628] ;  /* 0x00018a00ff0a7b82 */ /* 0x000e220000000a00 */
[----:B---3--:R-:W3:Y:S01]  /*6380*/  S2R R12, SR_CTAID.X ;  /* 0x00000000000c7919 */ /* 0x008ee20000002500 */
[----:B-12-4-:R-:W-:Y:S02]  /*6390*/  IMAD.MOV.U32 R8, RZ, RZ, R16 ;  /* 0x000000ffff087224 */ /* 0x016fe400078e0010 */
[----:B------:R-:W-:Y:S01]  /*63a0*/  IMAD.MOV.U32 R9, RZ, RZ, R17 ;  /* 0x000000ffff097224 */ /* 0x000fe200078e0011 */
[----:B------:R-:W1:Y:S03]  /*63b0*/  S2R R20, SR_CTAID.Y ;  /* 0x0000000000147919 */ /* 0x000e660000002600 */
[----:B------:R-:W2:Y:S08]  /*63c0*/  LDC R0, c[0x0][0x630] ;  /* 0x00018c00ff007b82 */ /* 0x000eb00000000800 */
[----:B------:R-:W4:Y:S01]  /*63d0*/  LDC.64 R14, c[0x0][0x620] ;  /* 0x00018800ff0e7b82 */ /* 0x000f220000000a00 */
[----:B0-----:R-:W-:-:S04]  /*63e0*/  ISETP.NE.U32.AND P0, PT, R10, RZ, PT ;  /* 0x000000ff0a00720c */ /* 0x001fc80003f05070 */
[----:B------:R-:W-:-:S13]  /*63f0*/  ISETP.NE.AND.EX P0, PT, R11, RZ, PT, P0 ;  /* 0x000000ff0b00720c */ /* 0x000fda0003f05300 */
[----:B-1234-:R-:W-:Y:S05]  /*6400*/  @!P0 BRA `(.L_x_162) ;  /* 0x0000000000288947 */ /* 0x01efea0003800000 */
        /* <DEDUP_REMOVED lines=10> */
.L_x_162:
[-CC-:B------:R-:W-:Y:S01]  /*64b0*/  SHF.R.U64 R101, R8, R0.reuse, R9.reuse ;  /* 0x0000000008657219 */ /* 0x180fe20000001209 */
[----:B------:R-:W0:Y:S01]  /*64c0*/  LDC.64 R26, c[0x0][0x640] ;  /* 0x00019000ff1a7b82 */ /* 0x000e220000000a00 */
[----:B------:R-:W-:Y:S01]  /*64d0*/  SHF.R.U32.HI R0, RZ, R0, R9 ;  /* 0x00000000ff007219 */ /* 0x000fe20000011609 */
[----:B------:R-:W-:Y:S01]  /*64e0*/  ULDC UR4, c[0x0][0x150] ;  /* 0x0000540000047ab9 */ /* 0x000fe20000000800 */
[----:B------:R-:W-:Y:S02]  /*64f0*/  IADD3 R3, P0, RZ, -R101, RZ ;  /* 0x80000065ff037210 */ /* 0x000fe40007f1e0ff */
[----:B------:R-:W-:-:S03]  /*6500*/  I2FP.F32.U32 R7, R12 ;  /* 0x0000000c00077245 */ /* 0x000fc60000201000 */
[----:B------:R-:W1:Y:S01]  /*6510*/  LDC R6, c[0x0][0x618] ;  /* 0x00018600ff067b82 */ /* 0x000e620000000800 */
[----:B------:R-:W-:Y:S02]  /*6520*/  IMAD.X R5, RZ, RZ, ~R0, P0 ;  /* 0x000000ffff057224 */ /* 0x000fe400000e0e00 */
[----:B------:R-:W-:Y:S01]  /*6530*/  FMUL R7, R7, UR4 ;  /* 0x0000000407077c20 */ /* 0x000fe20008400000 */
[----:B------:R-:W-:Y:S01]  /*6540*/  ULDC UR4, c[0x0][0x154] ;  /* 0x0000550000047ab9 */ /* 0x000fe20000000800 */
[-C--:B------:R-:W-:Y:S02]  /*6550*/  IMAD R0, R5, R14.reuse, RZ ;  /* 0x0000000e05007224 */ /* 0x080fe400078e02ff */
[C---:B------:R-:W-:Y:S01]  /*6560*/  IMAD.WIDE.U32 R4, R3.reuse, R14, R16 ;  /* 0x0000000e03047225 */ /* 0x040fe200078e0010 */
[----:B------:R-:W2:Y:S01]  /*6570*/  LDC R8, c[0x0][0x608] ;  /* 0x00018200ff087b82 */ /* 0x000ea20000000800 */
[----:B------:R-:W3:Y:S02]  /*6580*/  F2I.U32.TRUNC.NTZ R7, R7 ;  /* 0x0000000700077305 */ /* 0x000ee4000020f000 */
[----:B------:R-:W-:Y:S01]  /*6590*/  IMAD R3, R3, R15, R0 ;  /* 0x0000000f03037224 */ /* 0x000fe200078e0200 */
[----:B------:R-:W-:-:S03]  /*65a0*/  I2FP.F32.U32 R0, R20 ;  /* 0x0000001400007245 */ /* 0x000fc60000201000 */
[----:B------:R-:W-:Y:S01]  /*65b0*/  IMAD.IADD R3, R5, 0x1, R3 ;  /* 0x0000000105037824 */ /* 0x000fe200078e0203 */
[----:B------:R-:W4:Y:S01]  /*65c0*/  LDC R11, c[0x0][0x658] ;  /* 0x00019600ff0b7b82 */ /* 0x000f220000000800 */
[----:B0-----:R-:W-:-:S04]  /*65d0*/  ISETP.NE.U32.AND P0, PT, R26, RZ, PT ;  /* 0x000000ff1a00720c */ /* 0x001fc80003f05070 */
[----:B------:R-:W-:-:S03]  /*65e0*/  ISETP.NE.AND.EX P0, PT, R27, RZ, PT, P0 ;  /* 0x000000ff1b00720c */ /* 0x000fc60003f05300 */
[----:B------:R-:W0:Y:S01]  /*65f0*/  LDC R9, c[0x0][0x144] ;  /* 0x00005100ff097b82 */ /* 0x000e220000000800 */
[-C--:B-1----:R-:W-:Y:S01]  /*6600*/  SHF.R.U64 R10, R4, R6.reuse, R3 ;  /* 0x00000006040a7219 */ /* 0x082fe20000001203 */
[----:B---3--:R-:W-:Y:S01]  /*6610*/  IMAD.MOV R7, RZ, RZ, -R7 ;  /* 0x000000ffff077224 */ /* 0x008fe200078e0a07 */
[----:B------:R-:W-:Y:S01]  /*6620*/  SHF.R.U32.HI R3, RZ, R6, R3 ;  /* 0x00000006ff037219 */ /* 0x000fe20000011603 */
[----:B------:R-:W-:-:S04]  /*6630*/  FMUL R6, R0, UR4 ;  /* 0x0000000400067c20 */ /* 0x000fc80008400000 */
[----:B------:R-:W1:Y:S01]  /*6640*/  LDC R21, c[0x0][0x148] ;  /* 0x00005200ff157b82 */ /* 0x000e620000000800 */
[----:B------:R3:W0:Y:S01]  /*6650*/  F2I.U32.TRUNC.NTZ R14, R6 ;  /* 0x00000006000e7305 */ /* 0x000622000020f000 */
[-CC-:B--2---:R-:W-:Y:S02]  /*6660*/  SHF.R.U64 R13, R10, R8.reuse, R3.reuse ;  /* 0x000000080a0d7219 */ /* 0x184fe40000001203 */
[----:B------:R-:W-:-:S04]  /*6670*/  SHF.R.U32.HI R0, RZ, R8, R3 ;  /* 0x00000008ff007219 */ /* 0x000fc80000011603 */
[----:B-----5:R-:W2:Y:S01]  /*6680*/  LDC R24, c[0x0][0x648] ;  /* 0x00019200ff187b82 */ /* 0x020ea20000000800 */
[-CC-:B----4-:R-:W-:Y:S02]  /*6690*/  SHF.R.U64 R15, R13, R11.reuse, R0.reuse ;  /* 0x0000000b0d0f7219 */ /* 0x190fe40000001200 */
[----:B------:R-:W-:-:S03]  /*66a0*/  SHF.R.U32.HI R5, RZ, R11, R0 ;  /* 0x0000000bff057219 */ /* 0x000fc60000011600 */
[----:B------:R-:W-:Y:S02]  /*66b0*/  IMAD.MOV.U32 R4, RZ, RZ, R15 ;  /* 0x000000ffff047224 */ /* 0x000fe400078e000f */
[----:B------:R-:W4:Y:S01]  /*66c0*/  LDC R28, c[0x0][0x638] ;  /* 0x00018e00ff1c7b82 */ /* 0x000f220000000800 */
[----:B0-----:R-:W-:-:S07]  /*66d0*/  IMAD R25, R9, R7, R12 ;  /* 0x0000000709197224 */ /* 0x001fce00078e020c */
[----:B------:R-:W0:Y:S08]  /*66e0*/  LDC R29, c[0x0][0x610] ;  /* 0x00018400ff1d7b82 */ /* 0x000e300000000800 */
[----:B------:R-:W0:Y:S01]  /*66f0*/  LDC R30, c[0x0][0x600] ;  /* 0x00018000ff1e7b82 */ /* 0x000e220000000800 */
[----:B-123--:R-:W-:Y:S05]  /*6700*/  @!P0 BRA `(.L_x_163) ;  /* 0x0000000000288947 */ /* 0x00efea0003800000 */
[----:B------:R-:W1:Y:S02]  /*6710*/  LDC R0, c[0x0][0x64c] ;  /* 0x00019300ff007b82 */ /* 0x000e640000000800 */
[----:B-1----:R-:W-:-:S05]  /*6720*/  IADD3 R3, P0, R15, R0, RZ ;  /* 0x000000000f037210 */ /* 0x002fca0007f1e0ff */
        /* <DEDUP_REMOVED lines=8> */
.L_x_163:
[----:B------:R-:W-:Y:S01]  /*67b0*/  ISETP.NE.AND P0, PT, R2, 0x1, PT ;  /* 0x000000010200780c */ /* 0x000fe20003f05270 */
[----:B------:R-:W-:Y:S01]  /*67c0*/  IMAD.MOV R14, RZ, RZ, -R14 ;  /* 0x000000ffff0e7224 */ /* 0x000fe200078e0a0e */
[----:B------:R-:W-:Y:S02]  /*67d0*/  SHF.R.U64 R3, R4, R24, R5 ;  /* 0x0000001804037219 */ /* 0x000fe40000001205 */
[----:B------:R-:W-:Y:S02]  /*67e0*/  LOP3.LUT R0, R13, R98, RZ, 0xc0, !PT ;  /* 0x000000620d007212 */ /* 0x000fe400078ec0ff */
[----:B------:R-:W-:Y:S01]  /*67f0*/  LOP3.LUT R10, R10, R97, RZ, 0xc0, !PT ;  /* 0x000000610a0a7212 */ /* 0x000fe200078ec0ff */
[----:B------:R-:W-:Y:S02]  /*6800*/  IMAD.MOV R4, RZ, RZ, -R3 ;  /* 0x000000ffff047224 */ /* 0x000fe400078e0a03 */
[----:B------:R-:W-:Y:S02]  /*6810*/  IMAD R0, R93, R3, R0 ;  /* 0x000000035d007224 */ /* 0x000fe400078e0200 */
[----:B----4-:R-:W-:-:S02]  /*6820*/  IMAD R3, R4, R28, R15 ;  /* 0x0000001c04037224 */ /* 0x010fc400078e020f */
[----:B------:R-:W-:Y:S02]  /*6830*/  @P0 IMAD R25, R21, R14, R20 ;  /* 0x0000000e15190224 */ /* 0x000fe400078e0214 */
[----:B0-----:R-:W-:Y:S02]  /*6840*/  IMAD R5, R3, R30, R10 ;  /* 0x0000001e03057224 */ /* 0x001fe400078e020a */
[----:B------:R-:W-:Y:S02]  /*6850*/  IMAD R0, R0, R29, R25 ;  /* 0x0000001d00007224 */ /* 0x000fe400078e0219 */
[----:B------:R-:W-:-:S03]  /*6860*/  IMAD.MOV.U32 R4, RZ, RZ, 0x1 ;  /* 0x00000001ff047424 */ /* 0x000fc600078e00ff */
[----:B------:R-:W-:Y:S02]  /*6870*/  SEL R100, R5, R0, !P0 ;  /* 0x0000000005647207 */ /* 0x000fe40004000000 */
[----:B------:R-:W-:Y:S02]  /*6880*/  PRMT R3, R4, 0x7610, R3 ;  /* 0x0000761004037816 */ /* 0x000fe40000000003 */
[----:B------:R-:W-:-:S07]  /*6890*/  SEL R0, R0, R5, !P0 ;  /* 0x0000000500007207 */ /* 0x000fce0004000000 */
.L_x_161:
[----:B------:R-:W-:Y:S01]  /*68a0*/  UIMAD.WIDE.U32 UR4, UR41, 0x24924925, URZ ;  /* 0x24924925290478a5 */ /* 0x000fe2000f8e003f */
[----:B------:R-:W-:Y:S01]  /*68b0*/  LOP3.LUT P0, RZ, R3, 0xff, RZ, 0xc0, !PT ;  /* 0x000000ff03ff7812 */ /* 0x000fe2000780c0ff */
[----:B------:R-:W-:Y:S02]  /*68c0*/  IMAD.MOV.U32 R103, RZ, RZ, R0 ;  /* 0x000000ffff677224 */ /* 0x000fe400078e0000 */
[----:B------:R-:W-:-:S04]  /*68d0*/  UIADD3 UR4, UR41, -UR5, URZ ;  /* 0x8000000529047290 */ /* 0x000fc8000fffe03f */
[----:B------:R-:W-:-:S04]  /*68e0*/  ULEA.HI UR4, UR4, UR5, URZ, 0x1f ;  /* 0x0000000504047291 */ /* 0x000fc8000f8ff83f */
[----:B------:R-:W-:-:S04]  /*68f0*/  USHF.R.U32.HI UR4, URZ, 0x2, UR4 ;  /* 0x000000023f047899 */ /* 0x000fc80008011604 */
[----:B------:R-:W-:Y:S01]  /*6900*/  UIMAD UR41, UR4, -0x7, UR41 ;  /* 0xfffffff9042978a4 */ /* 0x000fe2000f8e0229 */
[----:B------:R-:W-:Y:S11]  /*6910*/  @P0 BRA `(.L_x_164) ;  /* 0xffffffa800f00947 */ /* 0x000ff6000383ffff */
[----:B------:R-:W-:Y:S05]  /*6920*/  EXIT ;  /* 0x000000000000794d */ /* 0x000fea0003800000 */
.L_x_7:
        /* <DEDUP_REMOVED lines=26> */
.L_x_166:
[----:B------:R-:W0:Y:S01]  /*6ad0*/  LDC.64 R28, c[0x0][0x640] ;  /* 0x00019000ff1c7b82 */ /* 0x000e220000000a00 */
[-CC-:B------:R-:W-:Y:S01]  /*6ae0*/  SHF.R.U64 R21, R14, R8.reuse, R15.reuse ;  /* 0x000000080e157219 */ /* 0x180fe2000000120f */
[----:B------:R-:W-:Y:S01]  /*6af0*/  IMAD.MOV.U32 R31, RZ, RZ, 0x1 ;  /* 0x00000001ff1f7424 */ /* 0x000fe200078e00ff */
[----:B------:R-:W-:Y:S02]  /*6b00*/  SHF.R.U32.HI R7, RZ, R8, R15 ;  /* 0x00000008ff077219 */ /* 0x000fe4000001160f */
[----:B------:R-:W-:-:S03]  /*6b10*/  IADD3 R13, P0, RZ, -R21, RZ ;  /* 0x80000015ff0d7210 */ /* 0x000fc60007f1e0ff */
[----:B------:R-:W1:Y:S02]  /*6b20*/  LDC R12, c[0x0][0x618] ;  /* 0x00018600ff0c7b82 */ /* 0x000e640000000800 */
[----:B------:R-:W-:Y:S02]  /*6b30*/  IMAD.X R7, RZ, RZ, ~R7, P0 ;  /* 0x000000ffff077224 */ /* 0x000fe400000e0e07 */
[----:B------:R-:W-:-:S04]  /*6b40*/  IMAD.WIDE.U32 R10, R13, R24, R16 ;  /* 0x000000180d0a7225 */ /* 0x000fc800078e0010 */
[----:B------:R-:W2:Y:S01]  /*6b50*/  LDC R14, c[0x0][0x608] ;  /* 0x00018200ff0e7b82 */ /* 0x000ea20000000800 */
[----:B------:R-:W-:-:S04]  /*6b60*/  IMAD R8, R7, R24, RZ ;  /* 0x0000001807087224 */ /* 0x000fc800078e02ff */
[----:B------:R-:W-:-:S03]  /*6b70*/  IMAD R7, R13, R25, R8 ;  /* 0x000000190d077224 */ /* 0x000fc600078e0208 */
[----:B------:R-:W3:Y:S01]  /*6b80*/  LDC R26, c[0x0][0x658] ;  /* 0x00019600ff1a7b82 */ /* 0x000ee20000000800 */
[----:B------:R-:W-:Y:S01]  /*6b90*/  IMAD.IADD R7, R11, 0x1, R7 ;  /* 0x000000010b077824 */ /* 0x000fe200078e0207 */
[----:B0-----:R-:W-:Y:S01]  /*6ba0*/  ISETP.NE.U32.AND P0, PT, R28, RZ, PT ;  /* 0x000000ff1c00720c */ /* 0x001fe20003f05070 */
[----:B------:R-:W-:-:S03]  /*6bb0*/  IMAD.MOV.U32 R11, RZ, RZ, -0x1 ;  /* 0xffffffffff0b7424 */ /* 0x000fc600078e00ff */
        /* <DEDUP_REMOVED lines=8> */
[-C--:B---3--:R-:W-:Y:S02]  /*6c40*/  SHF.L.U32 R10, R11, R26.reuse, RZ ;  /* 0x0000001a0b0a7219 */ /* 0x088fe400000006ff */
[--C-:B------:R-:W-:Y:S02]  /*6c50*/  SHF.R.U64 R24, R22, R26, R7.reuse ;  /* 0x0000001a16187219 */ /* 0x100fe40000001207 */
[----:B------:R-:W-:Y:S02]  /*6c60*/  LOP3.LUT R33, RZ, R10, RZ, 0x33, !PT ;  /* 0x0000000aff217212 */ /* 0x000fe400078e33ff */
[----:B------:R-:W-:Y:S01]  /*6c70*/  SHF.R.U32.HI R11, RZ, R26, R7 ;  /* 0x0000001aff0b7219 */ /* 0x000fe20000011607 */
[----:B------:R-:W3:Y:S01]  /*6c80*/  LDC R30, c[0x0][0x610] ;  /* 0x00018400ff1e7b82 */ /* 0x000ee20000000800 */
[----:B------:R-:W-:Y:S01]  /*6c90*/  IMAD.MOV.U32 R10, RZ, RZ, R24 ;  /* 0x000000ffff0a7224 */ /* 0x000fe200078e0018 */
[----:B------:R-:W-:Y:S06]  /*6ca0*/  @!P0 BRA `(.L_x_167) ;  /* 0x0000000000288947 */ /* 0x000fec0003800000 */
        /* <DEDUP_REMOVED lines=10> */
.L_x_167:
[----:B------:R-:W-:Y:S02]  /*6d50*/  ISETP.NE.AND P0, PT, R2, 0x1, PT ;  /* 0x000000010200780c */ /* 0x000fe40003f05270 */
[----:B-1----:R-:W-:Y:S01]  /*6d60*/  SHF.R.U64 R8, R10, R8, R11 ;  /* 0x000000080a087219 */ /* 0x002fe2000000120b */
[----:B0-----:R-:W-:Y:S01]  /*6d70*/  VIADD R11, R25, 0xffffffff ;  /* 0xffffffff190b7836 */ /* 0x001fe20000000000 */
[----:B------:R-:W-:Y:S02]  /*6d80*/  SHF.L.U32 R31, R31, R26, RZ ;  /* 0x0000001a1f1f7219 */ /* 0x000fe400000006ff */
[----:B------:R-:W-:Y:S01]  /*6d90*/  LOP3.LUT R5, R22, R33, RZ, 0xc0, !PT ;  /* 0x0000002116057212 */ /* 0x000fe200078ec0ff */
[----:B------:R-:W-:-:S04]  /*6da0*/  IMAD.MOV R7, RZ, RZ, -R8 ;  /* 0x000000ffff077224 */ /* 0x000fc800078e0a08 */
[----:B------:R-:W-:Y:S02]  /*6db0*/  IMAD R5, R31, R8, R5 ;  /* 0x000000081f057224 */ /* 0x000fe400078e0205 */
[----:B------:R-:W-:Y:S01]  /*6dc0*/  @P0 IMAD R6, R9, R23, R4 ;  /* 0x0000001709060224 */ /* 0x000fe200078e0204 */
[----:B------:R-:W-:Y:S01]  /*6dd0*/  LOP3.LUT R9, R20, R11, RZ, 0xc0, !PT ;  /* 0x0000000b14097212 */ /* 0x000fe200078ec0ff */
[----:B--2---:R-:W-:Y:S02]  /*6de0*/  IMAD R4, R7, R27, R24 ;  /* 0x0000001b07047224 */ /* 0x004fe400078e0218 */
[----:B---3--:R-:W-:Y:S02]  /*6df0*/  IMAD R6, R5, R30, R6 ;  /* 0x0000001e05067224 */ /* 0x008fe400078e0206 */
[----:B------:R-:W-:Y:S02]  /*6e00*/  IMAD R5, R4, R25, R9 ;  /* 0x0000001904057224 */ /* 0x000fe400078e0209 */
[----:B------:R-:W-:-:S02]  /*6e10*/  IMAD.MOV.U32 R8, RZ, RZ, 0x1 ;  /* 0x00000001ff087424 */ /* 0x000fc400078e00ff */
[----:B------:R-:W-:Y:S01]  /*6e20*/  IMAD.MOV.U32 R7, RZ, RZ, R21 ;  /* 0x000000ffff077224 */ /* 0x000fe200078e0015 */
[----:B------:R-:W-:Y:S02]  /*6e30*/  SEL R19, R5, R6, !P0 ;  /* 0x0000000605137207 */ /* 0x000fe40004000000 */
[----:B------:R-:W-:-:S07]  /*6e40*/  SEL R12, R6, R5, !P0 ;  /* 0x00000005060c7207 */ /* 0x000fce0004000000 */
.L_x_165:
[----:B------:R-:W-:-:S08]  /*6e50*/  NOP ;  /* 0x0000000000007918 */ /* 0x000fd00000000000 */
[----:B------:R-:W0:-:S00]  /*6e60*/  USETMAXREG.DEALLOC.CTAPOOL 0x28 ;  /* 0x00000028000079c8 */ /* 0x000e0000080e0500 */
[----:B0-----:R-:W-:-:S13]  /*6e70*/  ISETP.NE.AND P0, PT, R3, RZ, PT ;  /* 0x000000ff0300720c */ /* 0x001fda0003f05270 */
[----:B------:R-:W-:Y:S05]  /*6e80*/  @P0 EXIT ;  /* 0x000000000000094d */ /* 0x000fea0003800000 */
[----:B------:R-:W-:Y:S01]  /*6e90*/  LOP3.LUT P0, RZ, R8, 0xff, RZ, 0xc0, !PT ;  /* 0x000000ff08ff7812 */ /* 0x000fe2000780c0ff */
[----:B------:R-:W-:Y:S02]  /*6ea0*/  IMAD.MOV.U32 R3, RZ, RZ, 0x1 ;  /* 0x00000001ff037424 */ /* 0x000fe400078e00ff */
[----:B------:R-:W-:-:S10]  /*6eb0*/  IMAD.MOV.U32 R13, RZ, RZ, RZ ;  /* 0x000000ffff0d7224 */ /* 0x000fd400078e00ff */
[----:B------:R-:W-:Y:S05]  /*6ec0*/  @!P0 BRA `(.L_x_168) ;  /* 0x0000000c006c8947 */ /* 0x000fea0003800000 */
[----:B------:R-:W0:Y:S01]  /*6ed0*/  LDC R3, c[0x0][0x28c] ;  /* 0x0000a300ff037b82 */ /* 0x000e220000000800 */
[----:B------:R-:W-:Y:S01]  /*6ee0*/  UMOV UR10, 0x1 ;  /* 0x00000001000a7882 */ /* 0x000fe20000000000 */
[----:B------:R-:W-:Y:S01]  /*6ef0*/  ULDC UR5, c[0x0][0x658] ;  /* 0x0001960000057ab9 */ /* 0x000fe20000000800 */
[----:B------:R-:W-:Y:S01]  /*6f00*/  UMOV UR7, 0xffffffff ;  /* 0xffffffff00077882 */ /* 0x000fe20000000000 */
[----:B------:R-:W-:Y:S01]  /*6f10*/  BSSY B0, `(.L_x_168) ;  /* 0x00000d6000007945 */ /* 0x000fe20003800000 */
[----:B------:R-:W-:Y:S01]  /*6f20*/  USHF.L.U32 UR7, UR7, UR5, URZ ;  /* 0x0000000507077299 */ /* 0x000fe2000800063f */
[----:B------:R-:W-:Y:S01]  /*6f30*/  IMAD.MOV.U32 R11, RZ, RZ, 0x1 ;  /* 0x00000001ff0b7424 */ /* 0x000fe200078e00ff */
[----:B------:R-:W-:Y:S01]  /*6f40*/  LOP3.LUT R10, R18, 0x2, RZ, 0xfc, !PT ;  /* 0x00000002120a7812 */ /* 0x000fe200078efcff */
[----:B------:R-:W1:Y:S01]  /*6f50*/  S2UR UR9, SR_CgaCtaId ;  /* 0x00000000000979c3 */ /* 0x000e620000008800 */
[----:B------:R-:W-:Y:S01]  /*6f60*/  IMAD.MOV.U32 R13, RZ, RZ, RZ ;  /* 0x000000ffff0d7224 */ /* 0x000fe200078e00ff */
[----:B------:R-:W-:Y:S01]  /*6f70*/  ULDC UR4, c[0x0][0x600] ;  /* 0x0001800000047ab9 */ /* 0x000fe20000000800 */
[----:B------:R-:W-:Y:S01]  /*6f80*/  UMOV UR14, 0x55 ;  /* 0x00000055000e7882 */ /* 0x000fe20000000000 */
[----:B------:R-:W-:-:S02]  /*6f90*/  UIADD3 UR4, UR4, -0x1, URZ ;  /* 0xffffffff04047890 */ /* 0x000fc4000fffe03f */
[----:B------:R-:W-:Y:S02]  /*6fa0*/  USHF.L.U32 UR5, UR10, UR5, URZ ;  /* 0x000000050a057299 */ /* 0x000fe4000800063f */
[----:B------:R-:W-:Y:S01]  /*6fb0*/  ULOP3.LUT UR7, URZ, UR7, URZ, 0x33, !UPT ;  /* 0x000000073f077292 */ /* 0x000fe2000f8e333f */
[----:B------:R-:W-:Y:S01]  /*6fc0*/  ULDC.64 UR24, c[0x0][0x198] ;  /* 0x0000660000187ab9 */ /* 0x000fe20000000a00 */
[----:B0-----:R-:W-:-:S05]  /*6fd0*/  VIADD R3, R3, 0x3f ;  /* 0x0000003f03037836 */ /* 0x001fca0000000000 */
[----:B------:R-:W-:Y:S01]  /*6fe0*/  SHF.R.S32.HI R4, RZ, 0x1f, R3 ;  /* 0x0000001fff047819 */ /* 0x000fe20000011403 */
[----:B-1----:R-:W-:-:S03]  /*6ff0*/  ULOP3.LUT UR8, UR9, 0x1, URZ, 0xc0, !UPT ;  /* 0x0000000109087892 */ /* 0x002fc6000f8ec03f */
[----:B------:R-:W-:Y:S01]  /*7000*/  LEA.HI R4, R4, R3, RZ, 0x6 ;  /* 0x0000000304047211 */ /* 0x000fe200078f30ff */
[----:B------:R-:W-:Y:S01]  /*7010*/  USHF.R.U32.HI UR26, URZ, 0x1, UR9 ;  /* 0x000000013f1a7899 */ /* 0x000fe20008011609 */
[----:B------:R-:W-:Y:S01]  /*7020*/  IMAD.MOV.U32 R3, RZ, RZ, 0x1 ;  /* 0x00000001ff037424 */ /* 0x000fe200078e00ff */
[----:B------:R-:W-:Y:S01]  /*7030*/  USHF.L.U32 UR6, UR9, 0x6, URZ ;  /* 0x0000000609067899 */ /* 0x000fe2000800063f */
[----:B------:R-:W-:Y:S01]  /*7040*/  SHF.R.S32.HI R8, RZ, 0x6, R4 ;  /* 0x00000006ff087819 */ /* 0x000fe20000011404 */
[----:B------:R-:W-:Y:S02]  /*7050*/  USHF.L.U32 UR27, UR9, 0xc, URZ ;  /* 0x0000000c091b7899 */ /* 0x000fe4000800063f */
[----:B------:R-:W-:Y:S02]  /*7060*/  ULOP3.LUT UR9, UR9, 0xfffffffe, URZ, 0xc0, !UPT ;  /* 0xfffffffe09097892 */ /* 0x000fe4000f8ec03f */
[----:B------:R-:W-:Y:S01]  /*7070*/  UISETP.GT.U32.AND UP0, UPT, UR8, 0xffff, UPT ;  /* 0x0000ffff0800788c */ /* 0x000fe2000bf04070 */
[----:B------:R-:W-:Y:S01]  /*7080*/  VIADD R9, R8, 0x1 ;  /* 0x0000000108097836 */ /* 0x000fe20000000000 */
[----:B------:R-:W-:-:S02]  /*7090*/  USHF.L.U32 UR13, UR10, UR9, URZ ;  /* 0x000000090a0d7299 */ /* 0x000fc4000800063f */
[----:B------:R-:W-:Y:S02]  /*70a0*/  ULOP3.LUT UR9, UR9, 0x1, URZ, 0xfc, !UPT ;  /* 0x0000000109097892 */ /* 0x000fe4000f8efc3f */
[----:B------:R-:W-:Y:S02]  /*70b0*/  USEL UR8, UR8, 0xffff, !UP0 ;  /* 0x0000ffff08087887 */ /* 0x000fe4000c000000 */
[----:B------:R-:W-:Y:S02]  /*70c0*/  USHF.L.U32 UR9, UR10, UR9, URZ ;  /* 0x000000090a097299 */ /* 0x000fe4000800063f */
[----:B------:R-:W-:Y:S02]  /*70d0*/  ULOP3.LUT UR8, UR8, 0xffff, URZ, 0xc0, !UPT ;  /* 0x0000ffff08087892 */ /* 0x000fe4000f8ec03f */
[----:B------:R-:W-:Y:S02]  /*70e0*/  ULOP3.LUT UR6, UR6, 0x40, URZ, 0xc0, !UPT ;  /* 0x0000004006067892 */ /* 0x000fe4000f8ec03f */
[----:B------:R-:W-:-:S02]  /*70f0*/  ULOP3.LUT UR13, UR13, UR9, URZ, 0xfc, !UPT ;  /* 0x000000090d0d7292 */ /* 0x000fc4000f8efc3f */
[----:B------:R-:W-:-:S12]  /*7100*/  USHF.L.U32 UR14, UR14, UR8, URZ ;  /* 0x000000080e0e7299 */ /* 0x000fd8000800063f */
.L_x_179:
[----:B------:R-:W-:-:S03]  /*7110*/  UMOV UR8, 0xffffffff ;  /* 0xffffffff00087882 */ /* 0x000fc60000000000 */
[----:B------:R-:W-:Y:S05]  /*7120*/  BRA.DIV UR8, `(.L_x_169) ;  /* 0x0000001208287947 */ /* 0x000fea000b800000 */
[----:B------:R-:W-:-:S13]  /*7130*/  ELECT P6, URZ, PT ;  /* 0x00000000003f782f */ /* 0x000fda00038c0000 */
.L_x_193:
[----:B------:R-:W0:Y:S01]  /*7140*/  LDC R4, c[0x0][0x28c] ;  /* 0x0000a300ff047b82 */ /* 0x000e220000000800 */
[----:B------:R-:W-:Y:S01]  /*7150*/  BSSY B1, `(.L_x_170) ;  /* 0x000003d000017945 */ /* 0x000fe20003800000 */
[----:B0-----:R-:W-:-:S13]  /*7160*/  ISETP.LT.OR P6, PT, R4, 0x1, !P6 ;  /* 0x000000010400780c */ /* 0x001fda00077c1670 */
[----:B------:R-:W-:Y:S05]  /*7170*/  @P6 BRA `(.L_x_171) ;  /* 0x0000000000e86947 */ /* 0x000fea0003800000 */
[----:B------:R-:W-:Y:S01]  /*7180*/  LEA R12, R12, UR26, 0x2 ;  /* 0x0000001a0c0c7c11 */ /* 0x000fe2000f8e10ff */
[----:B------:R-:W-:Y:S01]  /*7190*/  IMAD.MOV.U32 R20, RZ, RZ, RZ ;  /* 0x000000ffff147224 */ /* 0x000fe200078e00ff */
[----:B------:R-:W-:Y:S01]  /*71a0*/  LEA R19, R19, UR6, 0x7 ;  /* 0x0000000613137c11 */ /* 0x000fe2000f8e38ff */
[----:B------:R-:W-:Y:S02]  /*71b0*/  IMAD.MOV.U32 R4, RZ, RZ, R9 ;  /* 0x000000ffff047224 */ /* 0x000fe400078e0009 */
[----:B------:R-:W-:Y:S02]  /*71c0*/  IMAD.MOV.U32 R5, RZ, RZ, R3 ;  /* 0x000000ffff057224 */ /* 0x000fe400078e0003 */
[----:B------:R-:W-:Y:S02]  /*71d0*/  IMAD.MOV.U32 R6, RZ, RZ, R13 ;  /* 0x000000ffff067224 */ /* 0x000fe400078e000d */
[----:B------:R-:W-:-:S07]  /*71e0*/  IMAD.SHL.U32 R15, R12, 0x20, RZ ;  /* 0x000000200c0f7824 */ /* 0x000fce00078e00ff */
.L_x_174:
[----:B------:R-:W0:Y:S01]  /*71f0*/  S2R R21, SR_CgaCtaId ;  /* 0x0000000000157919 */ /* 0x000e220000008800 */
[----:B------:R-:W-:Y:S02]  /*7200*/  MOV R12, 0x400 ;  /* 0x00000400000c7802 */ /* 0x000fe40000000f00 */
[----:B------:R-:W-:-:S13]  /*7210*/  ISETP.NE.AND P1, PT, R0, RZ, PT ;  /* 0x000000ff0000720c */ /* 0x000fda0003f25270 */
[----:B------:R-:W1:Y:S01]  /*7220*/  @!P1 LDC R14, c[0x0][0x500] ;  /* 0x00014000ff0e9b82 */ /* 0x000e620000000800 */
[----:B0-----:R-:W-:Y:S02]  /*7230*/  LEA R23, R21, R12, 0x18 ;  /* 0x0000000c15177211 */ /* 0x001fe400078ec0ff */
[----:B------:R-:W-:-:S03]  /*7240*/  SHF.L.U32 R12, R5, 0x1f, RZ ;  /* 0x0000001f050c7819 */ /* 0x000fc600000006ff */
[----:B------:R-:W-:-:S04]  /*7250*/  IMAD R21, R6, 0x8, R23 ;  /* 0x0000000806157824 */ /* 0x000fc800078e0217 */
[----:B------:R-:W0:Y:S02]  /*7260*/  SYNCS.PHASECHK.TRANS64.TRYWAIT P0, [R21+URZ+0x38], R12 ;  /* 0x0000380c150075a7 */ /* 0x000e24000800017f */
[----:B01----:R-:W-:Y:S05]  /*7270*/  @!P0 BRA `(.L_x_172) ;  /* 0x0000000c00f48947 */ /* 0x003fea0003800000 */
.L_x_194:
[----:B0-----:R-:W-:Y:S01]  /*7280*/  PRMT R12, R10, 0x9910, RZ ;  /* 0x000099100a0c7816 */ /* 0x001fe200000000ff */
[----:B------:R0:W-:Y:S03]  /*7290*/  @!P1 SYNCS.ARRIVE.TRANS64 RZ, [R21+URZ], R14 ;  /* 0x0000000e15ff99a7 */ /* 0x0001e6000800003f */
[----:B------:R-:W-:-:S13]  /*72a0*/  ISETP.NE.AND P0, PT, R12, 0x2, PT ;  /* 0x000000020c00780c */ /* 0x000fda0003f05270 */
[----:B0-----:R-:W-:Y:S05]  /*72b0*/  @P0 BRA `(.L_x_173) ;  /* 0x0000000000040947 */ /* 0x001fea0003800000 */
[----:B------:R-:W-:Y:S01]  /*72c0*/  BPT.TRAP 0x1 ;  /* 0x000000040000795c */ /* 0x000fe20000300000 */
.L_x_173:
[----:B------:R-:W-:Y:S01]  /*72d0*/  R2UR UR8, R6 ;  /* 0x00000000060872ca */ /* 0x000fe200000e0000 */
[----:B------:R-:W-:Y:S01]  /*72e0*/  VIADD R4, R4, 0xffffffff ;  /* 0xffffffff04047836 */ /* 0x000fe20000000000 */
[----:B------:R-:W-:Y:S01]  /*72f0*/  R2UR UR15, R23 ;  /* 0x00000000170f72ca */ /* 0x000fe200000e0000 */
[----:B------:R-:W-:Y:S01]  /*7300*/  UIADD3 UR16, UP0, UR24, 0xf0, URZ ;  /* 0x000000f018107890 */ /* 0x000fe2000ff1e03f */
[----:B------:R-:W-:Y:S01]  /*7310*/  R2UR UR22, R15 ;  /* 0x000000000f1672ca */ /* 0x000fe200000e0000 */
[----:B------:R-:W-:Y:S01]  /*7320*/  UIADD3 UR30, UP1, UR24, 0x1f0, URZ ;  /* 0x000001f0181e7890 */ /* 0x000fe2000ff3e03f */
[----:B------:R-:W-:Y:S01]  /*7330*/  R2UR UR9, R21 ;  /* 0x00000000150972ca */ /* 0x000fe200000e0000 */
[----:B------:R-:W-:Y:S01]  /*7340*/  UIADD3.X UR17, URZ, UR25, URZ, UP0, !UPT ;  /* 0x000000193f117290 */ /* 0x000fe200087fe43f */
[----:B------:R-:W-:Y:S01]  /*7350*/  R2UR UR10, R20 ;  /* 0x00000000140a72ca */ /* 0x000fe200000e0000 */
[----:B------:R-:W-:Y:S01]  /*7360*/  VIADD R6, R6, 0x1 ;  /* 0x0000000106067836 */ /* 0x000fe20000000000 */
[----:B------:R-:W-:Y:S01]  /*7370*/  R2UR UR12, R7 ;  /* 0x00000000070c72ca */ /* 0x000fe200000e0000 */
[----:B------:R-:W-:Y:S01]  /*7380*/  UPRMT UR28, URZ, 0x5410, UR13 ;  /* 0x000054103f1c7896 */ /* 0x000fe2000800000d */
[----:B------:R-:W-:Y:S01]  /*7390*/  R2UR UR23, R19 ;  /* 0x00000000131772ca */ /* 0x000fe200000e0000 */
[----:B------:R-:W-:Y:S01]  /*73a0*/  USHF.L.U32 UR8, UR8, 0xd, URZ ;  /* 0x0000000d08087899 */ /* 0x000fe2000800063f */
[----:B------:R-:W-:Y:S01]  /*73b0*/  ISETP.GT.AND P1, PT, R4, 0x1, PT ;  /* 0x000000010400780c */ /* 0x000fe20003f24270 */
[----:B------:R-:W-:Y:S01]  /*73c0*/  UIADD3.X UR31, URZ, UR25, URZ, UP1, !UPT ;  /* 0x000000193f1f7290 */ /* 0x000fe20008ffe43f */
[----:B------:R-:W-:Y:S01]  /*73d0*/  ISETP.NE.AND P0, PT, R6, 0x7, PT ;  /* 0x000000070600780c */ /* 0x000fe20003f05270 */
[----:B------:R-:W-:Y:S01]  /*73e0*/  ULEA UR11, UR26, UR8, 0xb ;  /* 0x000000081a0b7291 */ /* 0x000fe2000f8e583f */
[----:B------:R-:W-:Y:S01]  /*73f0*/  VIADD R20, R20, 0x40 ;  /* 0x0000004014147836 */ /* 0x000fe20000000000 */
[----:B------:R-:W-:Y:S01]  /*7400*/  ULOP3.LUT UR8, UR8, 0x1000, UR27, 0xf8, !UPT ;  /* 0x0000100008087892 */ /* 0x000fe2000f8ef81b */
[----:B------:R-:W-:Y:S01]  /*7410*/  SEL R12, RZ, 0x1, P0 ;  /* 0x00000001ff0c7807 */ /* 0x000fe20000000000 */
[----:B------:R-:W-:Y:S01]  /*7420*/  ULEA UR11, UR11, UR15, 0x1 ;  /* 0x0000000f0b0b7291 */ /* 0x000fe2000f8e083f */
[----:B------:R-:W-:Y:S01]  /*7430*/  SEL R6, R6, RZ, P0 ;  /* 0x000000ff06067207 */ /* 0x000fe20000000000 */
[----:B------:R-:W-:Y:S01]  /*7440*/  ULEA UR8, UR8, UR15, 0x1 ;  /* 0x0000000f08087291 */ /* 0x000fe2000f8e083f */
[----:B------:R-:W-:Y:S01]  /*7450*/  LOP3.LUT R5, R5, R12, RZ, 0x3c, !PT ;  /* 0x0000000c05057212 */ /* 0x000fe200078e3cff */
[----:B------:R-:W-:-:S02]  /*7460*/  UIADD3 UR20, UR11, 0x180, URZ ;  /* 0x000001800b147890 */ /* 0x000fc4000fffe03f */
[----:B------:R-:W-:Y:S02]  /*7470*/  UPRMT UR15, URZ, 0x5410, UR14 ;  /* 0x000054103f0f7896 */ /* 0x000fe4000800000e */
[----:B------:R-:W-:Y:S01]  /*7480*/  UIADD3 UR21, UR8, 0x1c180, URZ ;  /* 0x0001c18008157890 */ /* 0x000fe2000fffe03f */
[----:B------:R-:W-:Y:S01]  /*7490*/  UMOV UR18, 0x0 ;  /* 0x0000000000127882 */ /* 0x000fe20000000000 */
[----:B------:R-:W-:Y:S01]  /*74a0*/  UMOV UR19, 0x10000000 ;  /* 0x1000000000137882 */ /* 0x000fe20000000000 */
[----:B------:R-:W-:Y:S01]  /*74b0*/  UMOV UR11, UR22 ;  /* 0x00000016000b7c82 */ /* 0x000fe20008000000 */
[----:B------:R-:W-:-:S03]  /*74c0*/  UMOV UR8, UR20 ;  /* 0x0000001400087c82 */ /* 0x000fc60008000000 */
[----:B------:R0:W-:Y:S02]  /*74d0*/  UTMALDG.3D.MULTICAST [UR8], [UR16], UR15, desc[UR18] ;  /* 0x00001208100073b4 */ /* 0x0001e4000801180f */
[----:B0-----:R-:W-:Y:S01]  /*74e0*/  UMOV UR8, UR21 ;  /* 0x0000001500087c82 */ /* 0x001fe20008000000 */
[----:B------:R-:W-:Y:S02]  /*74f0*/  UMOV UR11, UR23 ;  /* 0x00000017000b7c82 */ /* 0x000fe40008000000 */
[----:B------:R0:W-:Y:S02]  /*7500*/  UTMALDG.3D.MULTICAST [UR8], [UR30], UR28, desc[UR18] ;  /* 0x000012081e0073b4 */ /* 0x0001e4000801181c */
[----:B0-----:R-:W-:Y:S05]  /*7510*/  @P1 BRA `(.L_x_174) ;  /* 0xfffffffc00341947 */ /* 0x001fea000383ffff */
.L_x_171:
[----:B------:R-:W-:Y:S05]  /*7520*/  BSYNC B1 ;  /* 0x0000000000017941 */ /* 0x000fea0003800000 */
.L_x_170:
[----:B------:R-:W-:Y:S01]  /*7530*/  LOP3.LUT P1, RZ, R11, 0xff, RZ, 0xc0, !PT ;  /* 0x000000ff0bff7812 */ /* 0x000fe2000782c0ff */
[C---:B------:R-:W-:Y:S01]  /*7540*/  IMAD.IADD R13, R8.reuse, 0x1, R13 ;  /* 0x00000001080d7824 */ /* 0x040fe200078e020d */
[----:B------:R-:W-:Y:S01]  /*7550*/  ULDC.64 UR8, c[0x0][0x650] ;  /* 0x0001940000087ab9 */ /* 0x000fe20000000a00 */
[C---:B------:R-:W-:Y:S01]  /*7560*/  ISETP.GE.U32.AND P2, PT, R8.reuse, 0x7, PT ;  /* 0x000000070800780c */ /* 0x040fe20003f46070 */
[----:B------:R-:W-:Y:S01]  /*7570*/  BSSY B1, `(.L_x_175) ;  /* 0x000006d000017945 */ /* 0x000fe20003800000 */
[C---:B------:R-:W-:Y:S01]  /*7580*/  IMAD.WIDE.U32 R4, R13.reuse, 0x24924925, RZ ;  /* 0x249249250d047825 */ /* 0x040fe200078e00ff */
[----:B------:R-:W-:Y:S02]  /*7590*/  ISETP.GT.U32.AND P0, PT, R13, 0x6, PT ;  /* 0x000000060d00780c */ /* 0x000fe40003f04070 */
[----:B------:R-:W-:Y:S01]  /*75a0*/  PRMT R11, RZ, 0x7610, R11 ;  /* 0x00007610ff0b7816 */ /* 0x000fe2000000000b */
[----:B------:R-:W-:Y:S01]  /*75b0*/  IMAD.MOV.U32 R12, RZ, RZ, -0x1 ;  /* 0xffffffffff0c7424 */ /* 0x000fe200078e00ff */
[----:B------:R-:W-:Y:S01]  /*75c0*/  ISETP.LT.U32.AND P0, PT, R8, 0x7, P0 ;  /* 0x000000070800780c */ /* 0x000fe20000701070 */
[----:B------:R-:W-:-:S02]  /*75d0*/  IMAD.MOV.U32 R19, RZ, RZ, -0x1 ;  /* 0xffffffffff137424 */ /* 0x000fc400078e00ff */
[----:B------:R-:W0:Y:S01]  /*75e0*/  @P1 S2R R7, SR_CgaCtaId ;  /* 0x0000000000071919 */ /* 0x000e220000008800 */
[----:B------:R-:W-:Y:S02]  /*75f0*/  SEL R4, RZ, 0x1, !P0 ;  /* 0x00000001ff047807 */ /* 0x000fe40004000000 */
[----:B------:R-:W-:Y:S02]  /*7600*/  IADD3 R16, P0, R16, UR36, RZ ;  /* 0x0000002410107c10 */ /* 0x000fe4000ff1e0ff */
[----:B------:R-:W-:Y:S02]  /*7610*/  @P1 MOV R6, 0x400 ;  /* 0x0000040000061802 */ /* 0x000fe40000000f00 */
[----:B------:R-:W-:Y:S02]  /*7620*/  IADD3.X R17, R17, UR42, RZ, P0, !PT ;  /* 0x0000002a11117c10 */ /* 0x000fe400087fe4ff */
[----:B------:R-:W-:Y:S02]  /*7630*/  ISETP.GE.U32.AND P0, PT, R16, UR8, PT ;  /* 0x0000000810007c0c */ /* 0x000fe4000bf06070 */
[----:B------:R-:W-:-:S02]  /*7640*/  LOP3.LUT R3, R3, R4, RZ, 0x3c, !PT ;  /* 0x0000000403037212 */ /* 0x000fc400078e3cff */
[----:B------:R-:W-:Y:S02]  /*7650*/  ISETP.GE.U32.AND.EX P0, PT, R17, UR9, PT, P0 ;  /* 0x0000000911007c0c */ /* 0x000fe4000bf06100 */
[----:B0-----:R-:W-:Y:S01]  /*7660*/  @P1 LEA R6, R7, R6, 0x18 ;  /* 0x0000000607061211 */ /* 0x001fe200078ec0ff */
[----:B------:R-:W-:-:S03]  /*7670*/  IMAD.IADD R7, R13, 0x1, -R5 ;  /* 0x000000010d077824 */ /* 0x000fc600078e0a05 */
[----:B------:R0:W-:Y:S02]  /*7680*/  @P1 SYNCS.ARRIVE.TRANS64.A1T0 RZ, [R6+URZ+0x88], RZ ;  /* 0x000088ff06ff19a7 */ /* 0x0001e4000810003f */
[----:B------:R-:W-:-:S04]  /*7690*/  LEA.HI R7, R7, R5, RZ, 0x1f ;  /* 0x0000000507077211 */ /* 0x000fc800078ff8ff */
[----:B------:R-:W-:Y:S01]  /*76a0*/  SHF.R.U32.HI R4, RZ, 0x2, R7 ;  /* 0x00000002ff047819 */ /* 0x000fe20000011607 */
[----:B------:R-:W-:-:S03]  /*76b0*/  IMAD.MOV.U32 R7, RZ, RZ, -0x1 ;  /* 0xffffffffff077424 */ /* 0x000fc600078e00ff */
[--C-:B------:R-:W-:Y:S01]  /*76c0*/  @P2 LOP3.LUT R3, R3, 0x1, R4.reuse, 0x78, !PT ;  /* 0x0000000103032812 */ /* 0x100fe200078e7804 */
[----:B------:R-:W-:Y:S01]  /*76d0*/  IMAD R13, R4, -0x7, R13 ;  /* 0xfffffff9040d7824 */ /* 0x000fe200078e020d */
[----:B------:R-:W-:Y:S01]  /*76e0*/  PRMT R4, RZ, 0x7610, R4 ;  /* 0x00007610ff047816 */ /* 0x000fe20000000004 */
[----:B0-----:R-:W-:Y:S06]  /*76f0*/  @P0 BRA `(.L_x_176) ;  /* 0x0000000400500947 */ /* 0x001fec0003800000 */
[----:B------:R-:W0:Y:S01]  /*7700*/  S2R R15, SR_CTAID.X ;  /* 0x00000000000f7919 */ /* 0x000e220000002500 */
[----:B------:R-:W-:Y:S01]  /*7710*/  ULDC.64 UR8, c[0x0][0x628] ;  /* 0x00018a0000087ab9 */ /* 0x000fe20000000a00 */
[----:B------:R-:W1:Y:S01]  /*7720*/  LDC R20, c[0x0][0x144] ;  /* 0x00005100ff147b82 */ /* 0x000e620000000800 */
[----:B------:R-:W-:Y:S01]  /*7730*/  ISETP.NE.U32.AND P0, PT, RZ, UR8, PT ;  /* 0x00000008ff007c0c */ /* 0x000fe2000bf05070 */
[----:B------:R-:W2:Y:S01]  /*7740*/  S2R R12, SR_CTAID.Y ;  /* 0x00000000000c7919 */ /* 0x000ea20000002600 */
[----:B------:R-:W-:Y:S01]  /*7750*/  ULDC UR10, c[0x0][0x150] ;  /* 0x00005400000a7ab9 */ /* 0x000fe20000000800 */
[----:B------:R-:W-:Y:S01]  /*7760*/  ULDC UR11, c[0x0][0x630] ;  /* 0x00018c00000b7ab9 */ /* 0x000fe20000000800 */
[----:B------:R-:W-:Y:S01]  /*7770*/  ISETP.NE.AND.EX P0, PT, RZ, UR9, PT, P0 ;  /* 0x00000009ff007c0c */ /* 0x000fe2000bf05300 */
[----:B------:R-:W-:Y:S01]  /*7780*/  IMAD.MOV.U32 R4, RZ, RZ, R16 ;  /* 0x000000ffff047224 */ /* 0x000fe200078e0010 */
[----:B0-----:R-:W-:-:S05]  /*7790*/  I2FP.F32.U32 R5, R15 ;  /* 0x0000000f00057245 */ /* 0x001fca0000201000 */
[----:B------:R-:W-:Y:S01]  /*77a0*/  FMUL R21, R5, UR10 ;  /* 0x0000000a05157c20 */ /* 0x000fe20008400000 */
[----:B------:R-:W-:-:S05]  /*77b0*/  IMAD.MOV.U32 R5, RZ, RZ, R17 ;  /* 0x000000ffff057224 */ /* 0x000fca00078e0011 */
[----:B--2---:R-:W-:Y:S05]  /*77c0*/  @!P0 BRA `(.L_x_177) ;  /* 0x0000000000288947 */ /* 0x004fea0003800000 */
[----:B------:R-:W-:Y:S02]  /*77d0*/  ULDC UR10, c[0x0][0x634] ;  /* 0x00018d00000a7ab9 */ /* 0x000fe40000000800 */
[----:B------:R-:W-:-:S05]  /*77e0*/  IADD3 R5, P0, R16, UR10, RZ ;  /* 0x0000000a10057c10 */ /* 0x000fca000ff1e0ff */
[----:B------:R-:W-:-:S04]  /*77f0*/  IMAD.X R19, RZ, RZ, R17, P0 ;  /* 0x000000ffff137224 */ /* 0x000fc800000e0611 */
[----:B------:R-:W-:-:S04]  /*7800*/  IMAD.WIDE.U32 R6, R19, UR8, RZ ;  /* 0x0000000813067c25 */ /* 0x000fc8000f8e00ff */
[----:B------:R-:W-:-:S04]  /*7810*/  IMAD.WIDE.U32 R6, P0, R5, UR9, R6 ;  /* 0x0000000905067c25 */ /* 0x000fc8000f800006 */
[----:B------:R-:W-:-:S04]  /*7820*/  IMAD.WIDE.U32 R4, R5, UR8, RZ ;  /* 0x0000000805047c25 */ /* 0x000fc8000f8e00ff */
[----:B------:R-:W-:Y:S01]  /*7830*/  IMAD.MOV.U32 R4, RZ, RZ, R7 ;  /* 0x000000ffff047224 */ /* 0x000fe200078e0007 */
[----:B------:R-:W-:Y:S01]  /*7840*/  IADD3 RZ, P1, R5, R6, RZ ;  /* 0x0000000605ff7210 */ /* 0x000fe20007f3e0ff */
[----:B------:R-:W-:-:S04]  /*7850*/  IMAD.X R5, RZ, RZ, RZ, P0 ;  /* 0x000000ffff057224 */ /* 0x000fc800000e06ff */
[----:B------:R-:W-:-:S08]  /*7860*/  IMAD.WIDE.U32.X R4, R19, UR9, R4, P1 ;  /* 0x0000000913047c25 */ /* 0x000fd000088e0404 */
.L_x_177:
[--C-:B------:R-:W-:Y:S01]  /*7870*/  SHF.R.U64 R14, R4, UR11, R5.reuse ;  /* 0x0000000b040e7c19 */ /* 0x100fe20008001205 */
[----:B------:R-:W0:Y:S01]  /*7880*/  F2I.U32.TRUNC.NTZ R21, R21 ;  /* 0x0000001500157305 */ /* 0x000e22000020f000 */
[----:B------:R-:W-:Y:S01]  /*7890*/  SHF.R.U32.HI R4, RZ, UR11, R5 ;  /* 0x0000000bff047c19 */ /* 0x000fe20008011605 */
[----:B------:R-:W-:Y:S01]  /*78a0*/  ULDC.64 UR8, c[0x0][0x620] ;  /* 0x0001880000087ab9 */ /* 0x000fe20000000a00 */
[----:B------:R-:W-:Y:S01]  /*78b0*/  IADD3 R7, P0, RZ, -R14, RZ ;  /* 0x8000000eff077210 */ /* 0x000fe20007f1e0ff */
[----:B------:R-:W-:-:S04]  /*78c0*/  ULDC.64 UR10, c[0x0][0x640] ;  /* 0x00019000000a7ab9 */ /* 0x000fc80000000a00 */
[----:B------:R-:W-:Y:S01]  /*78d0*/  IMAD.X R4, RZ, RZ, ~R4, P0 ;  /* 0x000000ffff047224 */ /* 0x000fe200000e0e04 */
[----:B------:R-:W-:-:S03]  /*78e0*/  ISETP.NE.U32.AND P0, PT, RZ, UR10, PT ;  /* 0x0000000aff007c0c */ /* 0x000fc6000bf05070 */
[----:B------:R-:W-:Y:S01]  /*78f0*/  IMAD R6, R4, UR8, RZ ;  /* 0x0000000804067c24 */ /* 0x000fe2000f8e02ff */
[----:B------:R-:W-:Y:S01]  /*7900*/  ISETP.NE.AND.EX P0, PT, RZ, UR11, PT, P0 ;  /* 0x0000000bff007c0c */ /* 0x000fe2000bf05300 */
[----:B------:R-:W-:Y:S01]  /*7910*/  IMAD.WIDE.U32 R4, R7, UR8, R16 ;  /* 0x0000000807047c25 */ /* 0x000fe2000f8e0010 */
[----:B------:R-:W-:-:S03]  /*7920*/  ULDC UR8, c[0x0][0x618] ;  /* 0x0001860000087ab9 */ /* 0x000fc60000000800 */
[----:B------:R-:W-:Y:S01]  /*7930*/  IMAD R7, R7, UR9, R6 ;  /* 0x0000000907077c24 */ /* 0x000fe2000f8e0206 */
[----:B------:R-:W-:Y:S01]  /*7940*/  ULDC UR9, c[0x0][0x154] ;  /* 0x0000550000097ab9 */ /* 0x000fe20000000800 */
[----:B0-----:R-:W-:Y:S02]  /*7950*/  IMAD.MOV R6, RZ, RZ, -R21 ;  /* 0x000000ffff067224 */ /* 0x001fe400078e0a15 */
[----:B------:R-:W0:Y:S01]  /*7960*/  LDC R21, c[0x0][0x148] ;  /* 0x00005200ff157b82 */ /* 0x000e220000000800 */
[----:B------:R-:W-:Y:S02]  /*7970*/  IMAD.IADD R5, R5, 0x1, R7 ;  /* 0x0000000105057824 */ /* 0x000fe400078e0207 */
[----:B-1----:R-:W-:Y:S01]  /*7980*/  IMAD R15, R20, R6, R15 ;  /* 0x00000006140f7224 */ /* 0x002fe200078e020f */
[----:B------:R-:W-:Y:S02]  /*7990*/  I2FP.F32.U32 R6, R12 ;  /* 0x0000000c00067245 */ /* 0x000fe40000201000 */
[----:B------:R-:W-:-:S02]  /*79a0*/  SHF.R.U64 R19, R4, UR8, R5 ;  /* 0x0000000804137c19 */ /* 0x000fc40008001205 */
[----:B------:R-:W-:Y:S01]  /*79b0*/  SHF.R.U32.HI R4, RZ, UR8, R5 ;  /* 0x00000008ff047c19 */ /* 0x000fe20008011605 */
[----:B------:R-:W-:Y:S01]  /*79c0*/  FMUL R6, R6, UR9 ;  /* 0x0000000906067c20 */ /* 0x000fe20008400000 */
[----:B------:R-:W-:Y:S02]  /*79d0*/  ULDC UR8, c[0x0][0x608] ;  /* 0x0001820000087ab9 */ /* 0x000fe40000000800 */
[--C-:B------:R-:W-:Y:S01]  /*79e0*/  SHF.R.U64 R22, R19, UR8, R4.reuse ;  /* 0x0000000813167c19 */ /* 0x100fe20008001204 */
[----:B------:R1:W2:Y:S01]  /*79f0*/  F2I.U32.TRUNC.NTZ R24, R6 ;  /* 0x0000000600187305 */ /* 0x0002a2000020f000 */
[----:B------:R-:W-:Y:S01]  /*7a00*/  SHF.R.U32.HI R5, RZ, UR8, R4 ;  /* 0x00000008ff057c19 */ /* 0x000fe20008011604 */
[----:B------:R-:W-:-:S03]  /*7a10*/  ULDC UR8, c[0x0][0x658] ;  /* 0x0001960000087ab9 */ /* 0x000fc60000000800 */
[--C-:B------:R-:W-:Y:S02]  /*7a20*/  SHF.R.U64 R20, R22, UR8, R5.reuse ;  /* 0x0000000816147c19 */ /* 0x100fe40008001205 */
[----:B------:R-:W-:-:S03]  /*7a30*/  SHF.R.U32.HI R23, RZ, UR8, R5 ;  /* 0x00000008ff177c19 */ /* 0x000fc60008011605 */
[----:B------:R-:W-:Y:S02]  /*7a40*/  IMAD.MOV.U32 R4, RZ, RZ, R20 ;  /* 0x000000ffff047224 */ /* 0x000fe400078e0014 */
[----:B------:R-:W-:Y:S01]  /*7a50*/  IMAD.MOV.U32 R5, RZ, RZ, R23 ;  /* 0x000000ffff057224 */ /* 0x000fe200078e0017 */
[----:B-1----:R-:W-:Y:S06]  /*7a60*/  @!P0 BRA `(.L_x_178) ;  /* 0x0000000000288947 */ /* 0x002fec0003800000 */
        /* <DEDUP_REMOVED lines=10> */
.L_x_178:
[----:B------:R-:W-:Y:S01]  /*7b10*/  ISETP.NE.AND P0, PT, R2, 0x1, PT ;  /* 0x000000010200780c */ /* 0x000fe20003f05270 */
[----:B------:R-:W-:Y:S01]  /*7b20*/  ULDC UR8, c[0x0][0x648] ;  /* 0x0001920000087ab9 */ /* 0x000fe20000000800 */
[----:B------:R-:W-:Y:S01]  /*7b30*/  LOP3.LUT R22, R22, UR7, RZ, 0xc0, !PT ;  /* 0x0000000716167c12 */ /* 0x000fe2000f8ec0ff */
[----:B--2---:R-:W-:Y:S01]  /*7b40*/  IMAD.MOV R24, RZ, RZ, -R24 ;  /* 0x000000ffff187224 */ /* 0x004fe200078e0a18 */
[----:B------:R-:W-:Y:S01]  /*7b50*/  SHF.R.U64 R5, R4, UR8, R5 ;  /* 0x0000000804057c19 */ /* 0x000fe20008001205 */
[----:B------:R-:W-:Y:S01]  /*7b60*/  ULDC UR8, c[0x0][0x638] ;  /* 0x00018e0000087ab9 */ /* 0x000fe20000000800 */
[----:B------:R-:W-:Y:S01]  /*7b70*/  LOP3.LUT R19, R19, UR4, RZ, 0xc0, !PT ;  /* 0x0000000413137c12 */ /* 0x000fe2000f8ec0ff */
[----:B------:R-:W-:Y:S01]  /*7b80*/  ULDC UR9, c[0x0][0x610] ;  /* 0x0001840000097ab9 */ /* 0x000fe20000000800 */
[----:B------:R-:W-:Y:S02]  /*7b90*/  IMAD.MOV.U32 R4, RZ, RZ, 0x1 ;  /* 0x00000001ff047424 */ /* 0x000fe400078e00ff */
[----:B------:R-:W-:-:S02]  /*7ba0*/  IMAD.MOV R7, RZ, RZ, -R5 ;  /* 0x000000ffff077224 */ /* 0x000fc400078e0a05 */
[----:B------:R-:W-:Y:S02]  /*7bb0*/  IMAD R22, R5, UR5, R22 ;  /* 0x0000000505167c24 */ /* 0x000fe4000f8e0216 */
[----:B0-----:R-:W-:Y:S02]  /*7bc0*/  @P0 IMAD R15, R21, R24, R12 ;  /* 0x00000018150f0224 */ /* 0x001fe400078e020c */
[----:B------:R-:W-:Y:S01]  /*7bd0*/  IMAD R20, R7, UR8, R20 ;  /* 0x0000000807147c24 */ /* 0x000fe2000f8e0214 */
[----:B------:R-:W-:Y:S01]  /*7be0*/  ULDC UR8, c[0x0][0x600] ;  /* 0x0001800000087ab9 */ /* 0x000fe20000000800 */
[----:B------:R-:W-:Y:S02]  /*7bf0*/  IMAD R15, R22, UR9, R15 ;  /* 0x00000009160f7c24 */ /* 0x000fe4000f8e020f */
[----:B------:R-:W-:Y:S02]  /*7c00*/  IMAD R20, R20, UR8, R19 ;  /* 0x0000000814147c24 */ /* 0x000fe4000f8e0213 */
[----:B------:R-:W-:-:S03]  /*7c10*/  IMAD.MOV.U32 R7, RZ, RZ, R14 ;  /* 0x000000ffff077224 */ /* 0x000fc600078e000e */
[----:B------:R-:W-:Y:S02]  /*7c20*/  SEL R19, R20, R15, !P0 ;  /* 0x0000000f14137207 */ /* 0x000fe40004000000 */
[----:B------:R-:W-:-:S07]  /*7c30*/  SEL R12, R15, R20, !P0 ;  /* 0x000000140f0c7207 */ /* 0x000fce0004000000 */
.L_x_176:
[----:B------:R-:W-:Y:S05]  /*7c40*/  BSYNC B1 ;  /* 0x0000000000017941 */ /* 0x000fea0003800000 */
.L_x_175:
[----:B------:R-:W-:-:S13]  /*7c50*/  LOP3.LUT P0, RZ, R4, 0xff, RZ, 0xc0, !PT ;  /* 0x000000ff04ff7812 */ /* 0x000fda000780c0ff */
[----:B------:R-:W-:Y:S05]  /*7c60*/  @P0 BRA `(.L_x_179) ;  /* 0xfffffff400280947 */ /* 0x000fea000383ffff */
[----:B------:R-:W-:Y:S05]  /*7c70*/  BSYNC B0 ;  /* 0x0000000000007941 */ /* 0x000fea0003800000 */
.L_x_168:
[----:B------:R-:W-:-:S03]  /*7c80*/  UMOV UR8, 0xffffffff ;  /* 0xffffffff00087882 */ /* 0x000fc60000000000 */
[----:B------:R-:W-:Y:S05]  /*7c90*/  BRA.DIV UR8, `(.L_x_180) ;  /* 0x0000000608807947 */ /* 0x000fea000b800000 */
[----:B------:R-:W-:-:S13]  /*7ca0*/  ELECT P6, URZ, PT ;  /* 0x00000000003f782f */ /* 0x000fda00038c0000 */
.L_x_197:
[----:B------:R-:W-:Y:S04]  /*7cb0*/  BSSY B0, `(.L_x_181) ;  /* 0x0000046000007945 */ /* 0x000fe80003800000 */
[----:B------:R-:W-:Y:S05]  /*7cc0*/  @!P6 BRA `(.L_x_182) ;  /* 0x000000040010e947 */ /* 0x000fea0003800000 */
[----:B------:R-:W-:-:S04]  /*7cd0*/  LOP3.LUT R18, R18, 0x2, RZ, 0xfc, !PT ;  /* 0x0000000212127812 */ /* 0x000fc800078efcff */
[----:B------:R-:W-:-:S13]  /*7ce0*/  ISETP.NE.AND P0, PT, R18, 0x3, PT ;  /* 0x000000031200780c */ /* 0x000fda0003f05270 */
[----:B------:R-:W-:Y:S05]  /*7cf0*/  @!P0 BRA `(.L_x_183) ;  /* 0x0000000000048947 */ /* 0x000fea0003800000 */
[----:B------:R-:W-:Y:S01]  /*7d00*/  BPT.TRAP 0x1 ;  /* 0x000000040000795c */ /* 0x000fe20000300000 */
.L_x_183:
[----:B------:R-:W0:Y:S01]  /*7d10*/  S2R R5, SR_CgaCtaId ;  /* 0x0000000000057919 */ /* 0x000e220000008800 */
[----:B------:R-:W-:Y:S02]  /*7d20*/  MOV R0, 0x400 ;  /* 0x0000040000007802 */ /* 0x000fe40000000f00 */
[----:B------:R-:W-:Y:S02]  /*7d30*/  SHF.L.U32 R4, R3, 0x1f, RZ ;  /* 0x0000001f03047819 */ /* 0x000fe400000006ff */
[----:B0-----:R-:W-:-:S05]  /*7d40*/  LEA R0, R5, R0, 0x18 ;  /* 0x0000000005007211 */ /* 0x001fca00078ec0ff */
[----:B------:R-:W-:-:S04]  /*7d50*/  VIADD R0, R0, 0x38 ;  /* 0x0000003800007836 */ /* 0x000fc80000000000 */
[C---:B------:R-:W-:Y:S02]  /*7d60*/  IMAD R7, R13.reuse, 0x8, R0 ;  /* 0x000000080d077824 */ /* 0x040fe400078e0200 */
[----:B------:R-:W-:Y:S02]  /*7d70*/  VIADD R13, R13, 0x1 ;  /* 0x000000010d0d7836 */ /* 0x000fe40000000000 */
[----:B------:R-:W0:Y:S03]  /*7d80*/  SYNCS.PHASECHK.TRANS64.TRYWAIT P0, [R7+URZ], R4 ;  /* 0x00000004070075a7 */ /* 0x000e26000800017f */
[----:B------:R-:W-:-:S04]  /*7d90*/  ISETP.NE.AND P1, PT, R13, 0x7, PT ;  /* 0x000000070d00780c */ /* 0x000fc80003f25270 */
[----:B------:R-:W-:Y:S02]  /*7da0*/  SEL R2, RZ, 0x1, P1 ;  /* 0x00000001ff027807 */ /* 0x000fe40000800000 */
[----:B------:R-:W-:Y:S02]  /*7db0*/  SEL R13, R13, RZ, P1 ;  /* 0x000000ff0d0d7207 */ /* 0x000fe40000800000 */
[----:B------:R-:W-:-:S03]  /*7dc0*/  LOP3.LUT R6, R3, R2, RZ, 0x3c, !PT ;  /* 0x0000000203067212 */ /* 0x000fc600078e3cff */
[----:B------:R-:W-:Y:S01]  /*7dd0*/  IMAD R8, R13, 0x8, R0 ;  /* 0x000000080d087824 */ /* 0x000fe200078e0200 */
[----:B------:R-:W-:Y:S01]  /*7de0*/  SHF.L.U32 R5, R6, 0x1f, RZ ;  /* 0x0000001f06057819 */ /* 0x000fe200000006ff */
[----:B0-----:R-:W-:Y:S06]  /*7df0*/  @!P0 BRA `(.L_x_184) ;  /* 0x0000000400488947 */ /* 0x001fec0003800000 */
.L_x_198:
[----:B------:R-:W1:Y:S01]  /*7e00*/  SYNCS.PHASECHK.TRANS64.TRYWAIT P0, [R8+URZ], R5 ;  /* 0x00000005080075a7 */ /* 0x000e62000800017f */
[----:B------:R-:W-:-:S05]  /*7e10*/  VIADD R2, R13, 0x1 ;  /* 0x000000010d027836 */ /* 0x000fca0000000000 */
[----:B------:R-:W-:-:S04]  /*7e20*/  ISETP.NE.AND P1, PT, R2, 0x7, PT ;  /* 0x000000070200780c */ /* 0x000fc80003f25270 */
[----:B------:R-:W-:Y:S02]  /*7e30*/  SEL R3, RZ, 0x1, P1 ;  /* 0x00000001ff037807 */ /* 0x000fe40000800000 */
[----:B0-----:R-:W-:Y:S02]  /*7e40*/  SEL R7, R2, RZ, P1 ;  /* 0x000000ff02077207 */ /* 0x001fe40000800000 */
[----:B------:R-:W-:-:S03]  /*7e50*/  LOP3.LUT R6, R6, R3, RZ, 0x3c, !PT ;  /* 0x0000000306067212 */ /* 0x000fc600078e3cff */
[----:B------:R-:W-:Y:S01]  /*7e60*/  IMAD R9, R7, 0x8, R0 ;  /* 0x0000000807097824 */ /* 0x000fe200078e0200 */
[----:B------:R-:W-:Y:S01]  /*7e70*/  SHF.L.U32 R4, R6, 0x1f, RZ ;  /* 0x0000001f06047819 */ /* 0x000fe200000006ff */
[----:B-1----:R-:W-:Y:S06]  /*7e80*/  @!P0 BRA `(.L_x_185) ;  /* 0x0000000400388947 */ /* 0x002fec0003800000 */
.L_x_199:
[----:B------:R-:W1:Y:S01]  /*7e90*/  SYNCS.PHASECHK.TRANS64.TRYWAIT P0, [R9+URZ], R4 ;  /* 0x00000004090075a7 */ /* 0x000e62000800017f */
[----:B------:R-:W-:-:S05]  /*7ea0*/  VIADD R2, R7, 0x1 ;  /* 0x0000000107027836 */ /* 0x000fca0000000000 */
[----:B------:R-:W-:-:S04]  /*7eb0*/  ISETP.NE.AND P1, PT, R2, 0x7, PT ;  /* 0x000000070200780c */ /* 0x000fc80003f25270 */
[----:B------:R-:W-:Y:S02]  /*7ec0*/  SEL R3, RZ, 0x1, P1 ;  /* 0x00000001ff037807 */ /* 0x000fe40000800000 */
[----:B------:R-:W-:Y:S02]  /*7ed0*/  SEL R7, R2, RZ, P1 ;  /* 0x000000ff02077207 */ /* 0x000fe40000800000 */
[----:B------:R-:W-:-:S03]  /*7ee0*/  LOP3.LUT R6, R6, R3, RZ, 0x3c, !PT ;  /* 0x0000000306067212 */ /* 0x000fc600078e3cff */
[----:B0-----:R-:W-:Y:S01]  /*7ef0*/  IMAD R8, R7, 0x8, R0 ;  /* 0x0000000807087824 */ /* 0x001fe200078e0200 */
[----:B------:R-:W-:Y:S01]  /*7f00*/  SHF.L.U32 R5, R6, 0x1f, RZ ;  /* 0x0000001f06057819 */ /* 0x000fe200000006ff */
[----:B-1----:R-:W-:Y:S06]  /*7f10*/  @!P0 BRA `(.L_x_186) ;  /* 0x0000000400288947 */ /* 0x002fec0003800000 */
.L_x_200:
        /* <DEDUP_REMOVED lines=9> */
.L_x_201:
[----:B------:R-:W1:Y:S01]  /*7fb0*/  SYNCS.PHASECHK.TRANS64.TRYWAIT P0, [R9+URZ], R4 ;  /* 0x00000004090075a7 */ /* 0x000e62000800017f */
[----:B------:R-:W-:-:S05]  /*7fc0*/  VIADD R2, R7, 0x1 ;  /* 0x0000000107027836 */ /* 0x000fca0000000000 */
[----:B------:R-:W-:-:S04]  /*7fd0*/  ISETP.NE.AND P1, PT, R2, 0x7, PT ;  /* 0x000000070200780c */ /* 0x000fc80003f25270 */
[----:B------:R-:W-:Y:S02]  /*7fe0*/  SEL R3, RZ, 0x1, P1 ;  /* 0x00000001ff037807 */ /* 0x000fe40000800000 */
[----:B------:R-:W-:Y:S02]  /*7ff0*/  SEL R7, R2, RZ, P1 ;  /* 0x000000ff02077207 */ /* 0x000fe40000800000 */
[----:B------:R-:W-:-:S03]  /*8000*/  LOP3.LUT R11, R6, R3, RZ, 0x3c, !PT ;  /* 0x00000003060b7212 */ /* 0x000fc600078e3cff */
[----:B------:R-:W-:Y:S01]  /*8010*/  IMAD R6, R7, 0x8, R0 ;  /* 0x0000000807067824 */ /* 0x000fe200078e0200 */
[----:B0-----:R-:W-:Y:S01]  /*8020*/  SHF.L.U32 R5, R11, 0x1f, RZ ;  /* 0x0000001f0b057819 */ /* 0x001fe200000006ff */
[----:B-1----:R-:W-:Y:S06]  /*8030*/  @!P0 BRA `(.L_x_188) ;  /* 0x0000000400088947 */ /* 0x002fec0003800000 */
.L_x_202:
[----:B------:R-:W1:Y:S01]  /*8040*/  SYNCS.PHASECHK.TRANS64.TRYWAIT P0, [R6+URZ], R5 ;  /* 0x00000005060075a7 */ /* 0x000e62000800017f */
[----:B------:R-:W-:-:S05]  /*8050*/  VIADD R2, R7, 0x1 ;  /* 0x0000000107027836 */ /* 0x000fca0000000000 */
[----:B------:R-:W-:-:S04]  /*8060*/  ISETP.NE.AND P1, PT, R2, 0x7, PT ;  /* 0x000000070200780c */ /* 0x000fc80003f25270 */
[----:B0-----:R-:W-:Y:S02]  /*8070*/  SEL R4, RZ, 0x1, P1 ;  /* 0x00000001ff047807 */ /* 0x001fe40000800000 */
[----:B------:R-:W-:Y:S02]  /*8080*/  SEL R3, R2, RZ, P1 ;  /* 0x000000ff02037207 */ /* 0x000fe40000800000 */
[----:B------:R-:W-:Y:S01]  /*8090*/  LOP3.LUT R4, R11, R4, RZ, 0x3c, !PT ;  /* 0x000000040b047212 */ /* 0x000fe200078e3cff */
[----:B-1----:R-:W-:Y:S06]  /*80a0*/  @!P0 BRA `(.L_x_189) ;  /* 0x0000000400008947 */ /* 0x002fec0003800000 */
.L_x_203:
[----:B------:R-:W-:Y:S01]  /*80b0*/  IMAD R3, R3, 0x8, R0 ;  /* 0x0000000803037824 */ /* 0x000fe200078e0200 */
[----:B------:R-:W-:-:S07]  /*80c0*/  SHF.L.U32 R0, R4, 0x1f, RZ ;  /* 0x0000001f04007819 */ /* 0x000fce00000006ff */
.L_x_190:
[----:B-1----:R1:W2:Y:S02]  /*80d0*/  SYNCS.PHASECHK.TRANS64.TRYWAIT P0, [R3+URZ], R0 ;  /* 0x00000000030075a7 */ /* 0x0022a4000800017f */
[----:B--2---:R-:W-:Y:S05]  /*80e0*/  @!P0 NANOSLEEP.SYNCS 0x989680 ;  /* 0x009896800000895d */ /* 0x004fea0003900000 */
[----:B------:R-:W2:Y:S02]  /*80f0*/  @!P0 SYNCS.PHASECHK.TRANS64 P0, [R3+URZ], R0 ;  /* 0x00000000030085a7 */ /* 0x000ea4000800007f */
[----:B--2---:R-:W-:Y:S05]  /*8100*/  @!P0 BRA `(.L_x_190) ;  /* 0xfffffffc00f08947 */ /* 0x004fea000383ffff */
.L_x_182:
[----:B------:R-:W-:Y:S05]  /*8110*/  BSYNC B0 ;  /* 0x0000000000007941 */ /* 0x000fea0003800000 */
.L_x_181:
[----:B------:R-:W-:Y:S05]  /*8120*/  EXIT ;  /* 0x000000000000794d */ /* 0x000fea0003800000 */
.L_x_21:
[----:B-1----:R1:W2:Y:S02]  /*8130*/  SYNCS.PHASECHK.TRANS64.TRYWAIT P1, [R3+URZ], R0 ;  /* 0x00000000030075a7 */ /* 0x0022a4000802017f */
[----:B--2---:R-:W-:Y:S05]  /*8140*/  @!P1 NANOSLEEP.SYNCS 0x989680 ;  /* 0x009896800000995d */ /* 0x004fea0003900000 */
[----:B------:R-:W2:Y:S02]  /*8150*/  @!P1 SYNCS.PHASECHK.TRANS64 P1, [R3+URZ], R0 ;  /* 0x00000000030095a7 */ /* 0x000ea4000802007f */
[----:B--2---:R-:W-:Y:S05]  /*8160*/  @!P1 BRA `(.L_x_21) ;  /* 0xfffffffc00f09947 */ /* 0x004fea000383ffff */
[----:B------:R-:W-:Y:S05]  /*8170*/  BRA `(.L_x_20) ;  /* 0xffffff9400a47947 */ /* 0x000fea000383ffff */
.L_x_26:
[----:B-1----:R1:W2:Y:S02]  /*8180*/  SYNCS.PHASECHK.TRANS64.TRYWAIT P1, [R5+URZ], R4 ;  /* 0x00000004050075a7 */ /* 0x0022a4000802017f */
[----:B--2---:R-:W-:Y:S05]  /*8190*/  @!P1 NANOSLEEP.SYNCS 0x989680 ;  /* 0x009896800000995d */ /* 0x004fea0003900000 */
[----:B------:R-:W2:Y:S02]  /*81a0*/  @!P1 SYNCS.PHASECHK.TRANS64 P1, [R5+URZ], R4 ;  /* 0x00000004050095a7 */ /* 0x000ea4000802007f */
[----:B--2---:R-:W-:Y:S05]  /*81b0*/  @!P1 BRA `(.L_x_26) ;  /* 0xfffffffc00f09947 */ /* 0x004fea000383ffff */
[----:B------:R-:W-:Y:S05]  /*81c0*/  BRA `(.L_x_25) ;  /* 0xffffff9800807947 */ /* 0x000fea000383ffff */
.L_x_169:
[----:B------:R-:W-:Y:S01]  /*81d0*/  BSSY B1, `(.L_x_191) ;  /* 0x0000006000017945 */ /* 0x000fe20003800000 */
[----:B------:R-:W-:-:S07]  /*81e0*/  IMAD.MOV.U32 R15, RZ, RZ, -0x1 ;  /* 0xffffffffff0f7424 */ /* 0x000fce00078e00ff */
[----:B------:R-:W-:Y:S05]  /*81f0*/  WARPSYNC.COLLECTIVE R15, `(.L_x_192) ;  /* 0x000000000f0c7348 */ /* 0x000fea0003c00000 */
[----:B------:R-:W-:Y:S02]  /*8200*/  ELECT P6, UR62, PT ;  /* 0x00000000003e782f */ /* 0x000fe400038c0000 */
[----:B------:R-:W-:Y:S01]  /*8210*/  MOV R14, UR62 ;  /* 0x0000003e000e7c02 */ /* 0x000fe20008000f00 */
[----:B------:R-:W-:Y:S10]  /*8220*/  ENDCOLLECTIVE ;  /* 0x000000000000791b */ /* 0x000ff40003800000 */
.L_x_192:
[----:B------:R-:W-:Y:S05]  /*8230*/  BSYNC B1 ;  /* 0x0000000000017941 */ /* 0x000fea0003800000 */
.L_x_191:
[----:B------:R-:W-:Y:S05]  /*8240*/  BRA `(.L_x_193) ;  /* 0xffffffec00bc7947 */ /* 0x000fea000383ffff */
.L_x_172:
[----:B0-----:R0:W1:Y:S02]  /*8250*/  SYNCS.PHASECHK.TRANS64.TRYWAIT P0, [R21+URZ+0x38], R12 ;  /* 0x0000380c150075a7 */ /* 0x001064000800017f */
[----:B-1----:R-:W-:Y:S05]  /*8260*/  @!P0 NANOSLEEP.SYNCS 0x989680 ;  /* 0x009896800000895d */ /* 0x002fea0003900000 */
[----:B------:R-:W1:Y:S02]  /*8270*/  @!P0 SYNCS.PHASECHK.TRANS64 P0, [R21+URZ+0x38], R12 ;  /* 0x0000380c150085a7 */ /* 0x000e64000800007f */
[----:B-1----:R-:W-:Y:S05]  /*8280*/  @!P0 BRA `(.L_x_172) ;  /* 0xfffffffc00f08947 */ /* 0x002fea000383ffff */
[----:B------:R-:W-:Y:S05]  /*8290*/  BRA `(.L_x_194) ;  /* 0xffffffec00f87947 */ /* 0x000fea000383ffff */
.L_x_180:
[----:B------:R-:W-:Y:S01]  /*82a0*/  BSSY B0, `(.L_x_195) ;  /* 0x0000006000007945 */ /* 0x000fe20003800000 */
[----:B------:R-:W-:-:S07]  /*82b0*/  IMAD.MOV.U32 R15, RZ, RZ, -0x1 ;  /* 0xffffffffff0f7424 */ /* 0x000fce00078e00ff */
[----:B------:R-:W-:Y:S05]  /*82c0*/  WARPSYNC.COLLECTIVE R15, `(.L_x_196) ;  /* 0x000000000f0c7348 */ /* 0x000fea0003c00000 */
[----:B------:R-:W-:Y:S02]  /*82d0*/  ELECT P6, UR62, PT ;  /* 0x00000000003e782f */ /* 0x000fe400038c0000 */
[----:B------:R-:W-:Y:S01]  /*82e0*/  MOV R14, UR62 ;  /* 0x0000003e000e7c02 */ /* 0x000fe20008000f00 */
[----:B------:R-:W-:Y:S10]  /*82f0*/  ENDCOLLECTIVE ;  /* 0x000000000000791b */ /* 0x000ff40003800000 */
.L_x_196:
[----:B------:R-:W-:Y:S05]  /*8300*/  BSYNC B0 ;  /* 0x0000000000007941 */ /* 0x000fea0003800000 */
.L_x_195:
[----:B------:R-:W-:Y:S05]  /*8310*/  BRA `(.L_x_197) ;  /* 0xfffffff800647947 */ /* 0x000fea000383ffff */
.L_x_184:
[----:B0-----:R0:W1:Y:S02]  /*8320*/  SYNCS.PHASECHK.TRANS64.TRYWAIT P0, [R7+URZ], R4 ;  /* 0x00000004070075a7 */ /* 0x001064000800017f */
[----:B-1----:R-:W-:Y:S05]  /*8330*/  @!P0 NANOSLEEP.SYNCS 0x989680 ;  /* 0x009896800000895d */ /* 0x002fea0003900000 */
[----:B------:R-:W1:Y:S02]  /*8340*/  @!P0 SYNCS.PHASECHK.TRANS64 P0, [R7+URZ], R4 ;  /* 0x00000004070085a7 */ /* 0x000e64000800007f */
[----:B-1----:R-:W-:Y:S05]  /*8350*/  @!P0 BRA `(.L_x_184) ;  /* 0xfffffffc00f08947 */ /* 0x002fea000383ffff */
[----:B------:R-:W-:Y:S05]  /*8360*/  BRA `(.L_x_198) ;  /* 0xfffffff800a47947 */ /* 0x000fea000383ffff */
.L_x_185:
[----:B0-----:R0:W1:Y:S02]  /*8370*/  SYNCS.PHASECHK.TRANS64.TRYWAIT P0, [R8+URZ], R5 ;  /* 0x00000005080075a7 */ /* 0x001064000800017f */
[----:B-1----:R-:W-:Y:S05]  /*8380*/  @!P0 NANOSLEEP.SYNCS 0x989680 ;  /* 0x009896800000895d */ /* 0x002fea0003900000 */
[----:B------:R-:W1:Y:S02]  /*8390*/  @!P0 SYNCS.PHASECHK.TRANS64 P0, [R8+URZ], R5 ;  /* 0x00000005080085a7 */ /* 0x000e64000800007f */
[----:B-1----:R-:W-:Y:S05]  /*83a0*/  @!P0 BRA `(.L_x_185) ;  /* 0xfffffffc00f08947 */ /* 0x002fea000383ffff */
[----:B------:R-:W-:Y:S05]  /*83b0*/  BRA `(.L_x_199) ;  /* 0xfffffff800b47947 */ /* 0x000fea000383ffff */
.L_x_186:
[----:B0-----:R0:W1:Y:S02]  /*83c0*/  SYNCS.PHASECHK.TRANS64.TRYWAIT P0, [R9+URZ], R4 ;  /* 0x00000004090075a7 */ /* 0x001064000800017f */
[----:B-1----:R-:W-:Y:S05]  /*83d0*/  @!P0 NANOSLEEP.SYNCS 0x989680 ;  /* 0x009896800000895d */ /* 0x002fea0003900000 */
[----:B------:R-:W1:Y:S02]  /*83e0*/  @!P0 SYNCS.PHASECHK.TRANS64 P0, [R9+URZ], R4 ;  /* 0x00000004090085a7 */ /* 0x000e64000800007f */
[----:B-1----:R-:W-:Y:S05]  /*83f0*/  @!P0 BRA `(.L_x_186) ;  /* 0xfffffffc00f08947 */ /* 0x002fea000383ffff */
[----:B------:R-:W-:Y:S05]  /*8400*/  BRA `(.L_x_200) ;  /* 0xfffffff800c47947 */ /* 0x000fea000383ffff */
.L_x_187:
[----:B0-----:R0:W1:Y:S02]  /*8410*/  SYNCS.PHASECHK.TRANS64.TRYWAIT P0, [R8+URZ], R5 ;  /* 0x00000005080075a7 */ /* 0x001064000800017f */
[----:B-1----:R-:W-:Y:S05]  /*8420*/  @!P0 NANOSLEEP.SYNCS 0x989680 ;  /* 0x009896800000895d */ /* 0x002fea0003900000 */
[----:B------:R-:W1:Y:S02]  /*8430*/  @!P0 SYNCS.PHASECHK.TRANS64 P0, [R8+URZ], R5 ;  /* 0x00000005080085a7 */ /* 0x000e64000800007f */
[----:B-1----:R-:W-:Y:S05]  /*8440*/  @!P0 BRA `(.L_x_187) ;  /* 0xfffffffc00f08947 */ /* 0x002fea000383ffff */
[----:B------:R-:W-:Y:S05]  /*8450*/  BRA `(.L_x_201) ;  /* 0xfffffff800d47947 */ /* 0x000fea000383ffff */
.L_x_188:
[----:B0-----:R0:W1:Y:S02]  /*8460*/  SYNCS.PHASECHK.TRANS64.TRYWAIT P0, [R9+URZ], R4 ;  /* 0x00000004090075a7 */ /* 0x001064000800017f */
[----:B-1----:R-:W-:Y:S05]  /*8470*/  @!P0 NANOSLEEP.SYNCS 0x989680 ;  /* 0x009896800000895d */ /* 0x002fea0003900000 */
[----:B------:R-:W1:Y:S02]  /*8480*/  @!P0 SYNCS.PHASECHK.TRANS64 P0, [R9+URZ], R4 ;  /* 0x00000004090085a7 */ /* 0x000e64000800007f */
[----:B-1----:R-:W-:Y:S05]  /*8490*/  @!P0 BRA `(.L_x_188) ;  /* 0xfffffffc00f08947 */ /* 0x002fea000383ffff */
[----:B------:R-:W-:Y:S05]  /*84a0*/  BRA `(.L_x_202) ;  /* 0xfffffff800e47947 */ /* 0x000fea000383ffff */
.L_x_189:
[----:B0-----:R0:W1:Y:S02]  /*84b0*/  SYNCS.PHASECHK.TRANS64.TRYWAIT P0, [R6+URZ], R5 ;  /* 0x00000005060075a7 */ /* 0x001064000800017f */
[----:B-1----:R-:W-:Y:S05]  /*84c0*/  @!P0 NANOSLEEP.SYNCS 0x989680 ;  /* 0x009896800000895d */ /* 0x002fea0003900000 */
[----:B------:R-:W1:Y:S02]  /*84d0*/  @!P0 SYNCS.PHASECHK.TRANS64 P0, [R6+URZ], R5 ;  /* 0x00000005060085a7 */ /* 0x000e64000800007f */
[----:B-1----:R-:W-:Y:S05]  /*84e0*/  @!P0 BRA `(.L_x_189) ;  /* 0xfffffffc00f08947 */ /* 0x002fea000383ffff */
[----:B------:R-:W-:Y:S05]  /*84f0*/  BRA `(.L_x_203) ;  /* 0xfffffff800ec7947 */ /* 0x000fea000383ffff */
.L_x_204:
[----:B------:R-:W-:-:S00]  /*8500*/  BRA `(.L_x_204) ;  /* 0xfffffffc00fc7947 */ /* 0x000fc0000383ffff */
[----:B------:R-:W-:-:S00]  /*8510*/  NOP ;  /* 0x0000000000007918 */ /* 0x000fc00000000000 */
        /* <DEDUP_REMOVED lines=14> */
.L_x_205:


//--------------------- .nv.global.init           --------------------------
	.section	.nv.global.init,"aw",@progbits
.nv.global.init:
	.type		$str$22,@object
	.size		$str$22,($str$23 - $str$22)
$str$22:
        /*0000*/ 	.byte	0x6b, 0x5f, 0x74, 0x69, 0x6c, 0x65, 0x5f, 0x63, 0x6f, 0x75, 0x6e, 0x74, 0x20, 0x3e, 0x3d, 0x20
        /*0010*/ 	.byte	0x31, 0x00
	.type		$str$23,@object
	.size		$str$23,(__unnamed_1 - $str$23)
$str$23:
        /*0012*/ 	.byte	0x2f, 0x74, 0x6d, 0x70, 0x2f, 0x63, 0x75, 0x74, 0x6c, 0x61, 0x73, 0x73, 0x5f, 0x73, 0x77, 0x65
        /*0022*/ 	.byte	0x65, 0x70, 0x5f, 0x73, 0x72, 0x63, 0x2f, 0x69, 0x6e, 0x63, 0x6c, 0x75, 0x64, 0x65, 0x2f, 0x63
        /*0032*/ 	.byte	0x75, 0x74, 0x6c, 0x61, 0x73, 0x73, 0x2f, 0x67, 0x65, 0x6d, 0x6d, 0x2f, 0x63, 0x6f, 0x6c, 0x6c
        /*0042*/ 	.byte	0x65, 0x63, 0x74, 0x69, 0x76, 0x65, 0x2f, 0x73, 0x6d, 0x39, 0x30, 0x5f, 0x6d, 0x6d, 0x61, 0x5f
        /*0052*/ 	.byte	0x74, 0x6d, 0x61, 0x5f, 0x67, 0x6d, 0x6d, 0x61, 0x5f, 0x73, 0x73, 0x5f, 0x77, 0x61, 0x72, 0x70
        /*0062*/ 	.byte	0x73, 0x70, 0x65, 0x63, 0x69, 0x61, 0x6c, 0x69, 0x7a, 0x65, 0x64, 0x2e, 0x68, 0x70, 0x70, 0x00
	.type		__unnamed_1,@object
	.size		__unnamed_1,(.L_0 - __unnamed_1)
__unnamed_1:
        /*0072*/ 	.byte	0x76, 0x6f, 0x69, 0x64, 0x20, 0x63, 0x75, 0x74, 0x6c, 0x61, 0x73, 0x73, 0x3a, 0x3a, 0x67, 0x65
        /* <DEDUP_REMOVED lines=181> */
        /*0bd2*/ 	.byte	0x64, 0x65, 0x6e, 0x74, 0x69, 0x74, 0x79, 0x5d, 0x00
.L_0:


//--------------------- .nv.shared._ZN7cutlass13device_kernelINS_4gemm6kernel13GemmUniversalIN4cute5tupleIJiiiiEEENS1_10collective13CollectiveMmaINS1_34MainloopSm90TmaGmmaWarpSpecializedILi7ENS5_IJNS4_1CILi2EEENSA_ILi4EEENSA_ILi1EEEEEENS1_35KernelTmaWarpSpecializedCooperativeEEENS5_IJNSA_ILi128EEESH_NSA_ILi64EEEEEENS_10bfloat16_tENS5_IJlSD_lEEESK_SL_NS4_8TiledMMAINS4_8MMA_AtomIJNS4_4SM904GMMA28MMA_64x128x16_F32BF16BF16_SSILNSP_5MajorE0ELSR_0ELNSP_7ScaleInE1ELSS_1EEEEEENS4_6LayoutINS5_IJSB_SD_SD_EEENS5_IJSD_NSA_ILi0EEESX_EEEEENS5_IJNS4_10UnderscoreES10_S10_EEEEENS4_23SM90_TMA_LOAD_MULTICASTENS4_14ComposedLayoutINS4_7SwizzleILi3ELi4ELi3EEENS4_18smem_ptr_flag_bitsILi16EEENSV_INS5_IJNSA_ILi8EEESI_EEENS5_IJSI_SD_EEEEEEEvNS4_8identityES13_S1D_vS1E_EENS_8epilogue10collective6detail29Sm90TmaWarpSpecializedAdapterINS1H_15DefaultEpilogueISK_SL_SL_NS1G_6thread17LinearCombinationISK_Li1EffLNS1L_9ScaleType4KindE0ELNS_15FloatRoundStyleE2ESK_EENS1_15EpilogueDefaultEEEEEvvEEEEvNT_6ParamsE --------------------------
	.section	.nv.shared._ZN7cutlass13device_kernelINS_4gemm6kernel13GemmUniversalIN4cute5tupleIJiiiiEEENS1_10collective13CollectiveMmaINS1_34MainloopSm90TmaGmmaWarpSpecializedILi7ENS5_IJNS4_1CILi2EEENSA_ILi4EEENSA_ILi1EEEEEENS1_35KernelTmaWarpSpecializedCooperativeEEENS5_IJNSA_ILi128EEESH_NSA_ILi64EEEEEENS_10bfloat16_tENS5_IJlSD_lEEESK_SL_NS4_8TiledMMAINS4_8MMA_AtomIJNS4_4SM904GMMA28MMA_64x128x16_F32BF16BF16_SSILNSP_5MajorE0ELSR_0ELNSP_7ScaleInE1ELSS_1EEEEEENS4_6LayoutINS5_IJSB_SD_SD_EEENS5_IJSD_NSA_ILi0EEESX_EEEEENS5_IJNS4_10UnderscoreES10_S10_EEEEENS4_23SM90_TMA_LOAD_MULTICASTENS4_14ComposedLayoutINS4_7SwizzleILi3ELi4ELi3EEENS4_18smem_ptr_flag_bitsILi16EEENSV_INS5_IJNSA_ILi8EEESI_EEENS5_IJSI_SD_EEEEEEEvNS4_8identityES13_S1D_vS1E_EENS_8epilogue10collective6detail29Sm90TmaWarpSpecializedAdapterINS1H_15DefaultEpilogueISK_SL_SL_NS1G_6thread17LinearCombinationISK_Li1EffLNS1L_9ScaleType4KindE0ELNS_15FloatRoundStyleE2ESK_EENS1_15EpilogueDefaultEEEEEvvEEEEvNT_6ParamsE,"aw",@nobits
	.sectionflags	@""
	.align	16
	.zero		1024


//--------------------- .nv.shared.reserved.0     --------------------------
	.section	.nv.shared.reserved.0,"aw",@nobits
	.weak		__nv_reservedSMEM_offset_0_alias
	.size		__nv_reservedSMEM_offset_0_alias, 0, 0
	.other		__nv_reservedSMEM_offset_0_alias,@"STO_CUDA_RESERVED_SHARED STV_DEFAULT"
__nv_reservedSMEM_offset_0_alias:
	.zero		0


//--------------------- .nv.global                --------------------------
	.section	.nv.global,"aw",@nobits
.nv.global:
	.type		_ZN40_INTERNAL_e9253443_4_k_cu_bf2dff2f_266784cute1_E,@object
	.size		_ZN40_INTERNAL_e9253443_4_k_cu_bf2dff2f_266784cute1_E,(_ZN40_INTERNAL_e9253443_4_k_cu_bf2dff2f_266784cuda3std3__45__cpo6cbeginE - _ZN40_INTERNAL_e9253443_4_k_cu_bf2dff2f_266784cute1_E)
_ZN40_INTERNAL_e9253443_4_k_cu_bf2dff2f_266784cute1_E:
	.zero		1
	.type		_ZN40_INTERNAL_e9253443_4_k_cu_bf2dff2f_266784cuda3std3__45__cpo6cbeginE,@object
	.size		_ZN40_INTERNAL_e9253443_4_k_cu_bf2dff2f_266784cuda3std3__45__cpo6cbeginE,(_ZN40_INTERNAL_e9253443_4_k_cu_bf2dff2f_266784cuda3std3__48in_placeE - _ZN40_INTERNAL_e9253443_4_k_cu_bf2dff2f_266784cuda3std3__45__cpo6cbeginE)
_ZN40_INTERNAL_e9253443_4_k_cu_bf2dff2f_266784cuda3std3__45__cpo6cbeginE:
	.zero		1
	.type		_ZN40_INTERNAL_e9253443_4_k_cu_bf2dff2f_266784cuda3std3__48in_placeE,@object
	.size		_ZN40_INTERNAL_e9253443_4_k_cu_bf2dff2f_266784cuda3std3__48in_placeE,(_ZN40_INTERNAL_e9253443_4_k_cu_bf2dff2f_266784cuda3std6ranges3__45__cpo9iter_moveE - _ZN40_INTERNAL_e9253443_4_k_cu_bf2dff2f_266784cuda3std3__48in_placeE)
_ZN40_INTERNAL_e9253443_4_k_cu_bf2dff2f_266784cuda3std3__48in_placeE:
	.zero		1
	.type		_ZN40_INTERNAL_e9253443_4_k_cu_bf2dff2f_266784cuda3std6ranges3__45__cpo9iter_moveE,@object
	.size		_ZN40_INTERNAL_e9253443_4_k_cu_bf2dff2f_266784cuda3std6ranges3__45__cpo9iter_moveE,(_ZN40_INTERNAL_e9253443_4_k_cu_bf2dff2f_266784cuda3std3__45__cpo5beginE - _ZN40_INTERNAL_e9253443_4_k_cu_bf2dff2f_266784cuda3std6ranges3__45__cpo9iter_moveE)
_ZN40_INTERNAL_e9253443_4_k_cu_bf2dff2f_266784cuda3std6ranges3__45__cpo9iter_moveE:
	.zero		1
	.type		_ZN40_INTERNAL_e9253443_4_k_cu_bf2dff2f_266784cuda3std3__45__cpo5beginE,@object
	.size		_ZN40_INTERNAL_e9253443_4_k_cu_bf2dff2f_266784cuda3std3__45__cpo5beginE,(_ZN40_INTERNAL_e9253443_4_k_cu_bf2dff2f_266784cuda3std3__442_GLOBAL__N__e9253443_4_k_cu_bf2dff2f_266786ignoreE - _ZN40_INTERNAL_e9253443_4_k_cu_bf2dff2f_266784cuda3std3__45__cpo5beginE)
_ZN40_INTERNAL_e9253443_4_k_cu_bf2dff2f_266784cuda3std3__45__cpo5beginE:
	.zero		1
	.type		_ZN40_INTERNAL_e9253443_4_k_cu_bf2dff2f_266784cuda3std3__442_GLOBAL__N__e9253443_4_k_cu_bf2dff2f_266786ignoreE,@object
	.size		_ZN40_INTERNAL_e9253443_4_k_cu_bf2dff2f_266784cuda3std3__442_GLOBAL__N__e9253443_4_k_cu_bf2dff2f_266786ignoreE,(_ZN40_INTERNAL_e9253443_4_k_cu_bf2dff2f_266784cute7productE - _ZN40_INTERNAL_e9253443_4_k_cu_bf2dff2f_266784cuda3std3__442_GLOBAL__N__e9253443_4_k_cu_bf2dff2f_266786ignoreE)
_ZN40_INTERNAL_e9253443_4_k_cu_bf2dff2f_266784cuda3std3__442_GLOBAL__N__e9253443_4_k_cu_bf2dff2f_266786ignoreE:
	.zero		1
	.type		_ZN40_INTERNAL_e9253443_4_k_cu_bf2dff2f_266784cute7productE,@object
	.size		_ZN40_INTERNAL_e9253443_4_k_cu_bf2dff2f_266784cute7productE,(_ZN40_INTERNAL_e9253443_4_k_cu_bf2dff2f_266784cuda3std3__45__cpo3endE - _ZN40_INTERNAL_e9253443_4_k_cu_bf2dff2f_266784cute7productE)
_ZN40_INTERNAL_e9253443_4_k_cu_bf2dff2f_266784cute7productE:
	.zero		1
	.type		_ZN40_INTERNAL_e9253443_4_k_cu_bf2dff2f_266784cuda3std3__45__cpo3endE,@object
	.size		_ZN40_INTERNAL_e9253443_4_k_cu_bf2dff2f_266784cuda3std3__45__cpo3endE,(_ZN40_INTERNAL_e9253443_4_k_cu_bf2dff2f_266784cuda3std3__419piecewise_constructE - _ZN40_INTERNAL_e9253443_4_k_cu_bf2dff2f_266784cuda3std3__45__cpo3endE)
_ZN40_INTERNAL_e9253443_4_k_cu_bf2dff2f_266784cuda3std3__45__cpo3endE:
	.zero		1
	.type		_ZN40_INTERNAL_e9253443_4_k_cu_bf2dff2f_266784cuda3std3__419piecewise_constructE,@object
	.size		_ZN40_INTERNAL_e9253443_4_k_cu_bf2dff2f_266784cuda3std3__419piecewise_constructE,(_ZN40_INTERNAL_e9253443_4_k_cu_bf2dff2f_266784cuda3std3__45__cpo4cendE - _ZN40_INTERNAL_e9253443_4_k_cu_bf2dff2f_266784cuda3std3__419piecewise_constructE)
_ZN40_INTERNAL_e9253443_4_k_cu_bf2dff2f_266784cuda3std3__419piecewise_constructE:
	.zero		1
	.type		_ZN40_INTERNAL_e9253443_4_k_cu_bf2dff2f_266784cuda3std3__45__cpo4cendE,@object
	.size		_ZN40_INTERNAL_e9253443_4_k_cu_bf2dff2f_266784cuda3std3__45__cpo4cendE,(_ZN40_INTERNAL_e9253443_4_k_cu_bf2dff2f_266784cuda3std6ranges3__45__cpo4swapE - _ZN40_INTERNAL_e9253443_4_k_cu_bf2dff2f_266784cuda3std3__45__cpo4cendE)
_ZN40_INTERNAL_e9253443_4_k_cu_bf2dff2f_266784cuda3std3__45__cpo4cendE:
	.zero		1
	.type		_ZN40_INTERNAL_e9253443_4_k_cu_bf2dff2f_266784cuda3std6ranges3__45__cpo4swapE,@object
	.size		_ZN40_INTERNAL_e9253443_4_k_cu_bf2dff2f_266784cuda3std6ranges3__45__cpo4swapE,(.L_8 - _ZN40_INTERNAL_e9253443_4_k_cu_bf2dff2f_266784cuda3std6ranges3__45__cpo4swapE)
_ZN40_INTERNAL_e9253443_4_k_cu_bf2dff2f_266784cuda3std6ranges3__45__cpo4swapE:
	.zero		1
.L_8:


//--------------------- .nv.constant0._ZN7cutlass13device_kernelINS_4gemm6kernel13GemmUniversalIN4cute5tupleIJiiiiEEENS1_10collective13CollectiveMmaINS1_34MainloopSm90TmaGmmaWarpSpecializedILi7ENS5_IJNS4_1CILi2EEENSA_ILi4EEENSA_ILi1EEEEEENS1_35KernelTmaWarpSpecializedCooperativeEEENS5_IJNSA_ILi128EEESH_NSA_ILi64EEEEEENS_10bfloat16_tENS5_IJlSD_lEEESK_SL_NS4_8TiledMMAINS4_8MMA_AtomIJNS4_4SM904GMMA28MMA_64x128x16_F32BF16BF16_SSILNSP_5MajorE0ELSR_0ELNSP_7ScaleInE1ELSS_1EEEEEENS4_6LayoutINS5_IJSB_SD_SD_EEENS5_IJSD_NSA_ILi0EEESX_EEEEENS5_IJNS4_10UnderscoreES10_S10_EEEEENS4_23SM90_TMA_LOAD_MULTICASTENS4_14ComposedLayoutINS4_7SwizzleILi3ELi4ELi3EEENS4_18smem_ptr_flag_bitsILi16EEENSV_INS5_IJNSA_ILi8EEESI_EEENS5_IJSI_SD_EEEEEEEvNS4_8identityES13_S1D_vS1E_EENS_8epilogue10collective6detail29Sm90TmaWarpSpecializedAdapterINS1H_15DefaultEpilogueISK_SL_SL_NS1G_6thread17LinearCombinationISK_Li1EffLNS1L_9ScaleType4KindE0ELNS_15FloatRoundStyleE2ESK_EENS1_15EpilogueDefaultEEEEEvvEEEEvNT_6ParamsE --------------------------
	.section	.nv.constant0._ZN7cutlass13device_kernelINS_4gemm6kernel13GemmUniversalIN4cute5tupleIJiiiiEEENS1_10collective13CollectiveMmaINS1_34MainloopSm90TmaGmmaWarpSpecializedILi7ENS5_IJNS4_1CILi2EEENSA_ILi4EEENSA_ILi1EEEEEENS1_35KernelTmaWarpSpecializedCooperativeEEENS5_IJNSA_ILi128EEESH_NSA_ILi64EEEEEENS_10bfloat16_tENS5_IJlSD_lEEESK_SL_NS4_8TiledMMAINS4_8MMA_AtomIJNS4_4SM904GMMA28MMA_64x128x16_F32BF16BF16_SSILNSP_5MajorE0ELSR_0ELNSP_7ScaleInE1ELSS_1EEEEEENS4_6LayoutINS5_IJSB_SD_SD_EEENS5_IJSD_NSA_ILi0EEESX_EEEEENS5_IJNS4_10UnderscoreES10_S10_EEEEENS4_23SM90_TMA_LOAD_MULTICASTENS4_14ComposedLayoutINS4_7SwizzleILi3ELi4ELi3EEENS4_18smem_ptr_flag_bitsILi16EEENSV_INS5_IJNSA_ILi8EEESI_EEENS5_IJSI_SD_EEEEEEEvNS4_8identityES13_S1D_vS1E_EENS_8epilogue10collective6detail29Sm90TmaWarpSpecializedAdapterINS1H_15DefaultEpilogueISK_SL_SL_NS1G_6thread17LinearCombinationISK_Li1EffLNS1L_9ScaleType4KindE0ELNS_15FloatRoundStyleE2ESK_EENS1_15EpilogueDefaultEEEEEvvEEEEvNT_6ParamsE,"a",@progbits
	.sectionflags	@""
	.align	4
.nv.constant0._ZN7cutlass13device_kernelINS_4gemm6kernel13GemmUniversalIN4cute5tupleIJiiiiEEENS1_10collective13CollectiveMmaINS1_34MainloopSm90TmaGmmaWarpSpecializedILi7ENS5_IJNS4_1CILi2EEENSA_ILi4EEENSA_ILi1EEEEEENS1_35KernelTmaWarpSpecializedCooperativeEEENS5_IJNSA_ILi128EEESH_NSA_ILi64EEEEEENS_10bfloat16_tENS5_IJlSD_lEEESK_SL_NS4_8TiledMMAINS4_8MMA_AtomIJNS4_4SM904GMMA28MMA_64x128x16_F32BF16BF16_SSILNSP_5MajorE0ELSR_0ELNSP_7ScaleInE1ELSS_1EEEEEENS4_6LayoutINS5_IJSB_SD_SD_EEENS5_IJSD_NSA_ILi0EEESX_EEEEENS5_IJNS4_10UnderscoreES10_S10_EEEEENS4_23SM90_TMA_LOAD_MULTICASTENS4_14ComposedLayoutINS4_7SwizzleILi3ELi4ELi3EEENS4_18smem_ptr_flag_bitsILi16EEENSV_INS5_IJNSA_ILi8EEESI_EEENS5_IJSI_SD_EEEEEEEvNS4_8identityES13_S1D_vS1E_EENS_8epilogue10collective6detail29Sm90TmaWarpSpecializedAdapterINS1H_15DefaultEpilogueISK_SL_SL_NS1G_6thread17LinearCombinationISK_Li1EffLNS1L_9ScaleType4KindE0ELNS_15FloatRoundStyleE2ESK_EENS1_15EpilogueDefaultEEEEEvvEEEEvNT_6ParamsE:
	.zero		1664


//--------------------- SYMBOLS --------------------------

	.type		.nv.reservedSmem.offset0,@object
	.size		.nv.reservedSmem.offset0,0x4
	.type		__assertfail,@function
